//
// Generated by NVIDIA NVVM Compiler
//
// Compiler Build ID: CL-36424714
// Cuda compilation tools, release 13.0, V13.0.88
// Based on NVVM 20.0.0
//

.version 9.0
.target sm_100
.address_size 64

	// .globl	_Z5sobelPhS_jjj
.const .align 1 .b8 mask[50] = {255, 252, 250, 252, 255, 254, 248, 244, 248, 254, 0, 0, 0, 0, 0, 2, 8, 12, 8, 2, 1, 4, 6, 4, 1, 255, 254, 0, 2, 1, 252, 248, 0, 8, 4, 250, 244, 0, 12, 6, 252, 248, 0, 8, 4, 255, 254, 0, 2, 1};

.visible .entry _Z5sobelPhS_jjj(
	.param .u64 .ptr .align 1 _Z5sobelPhS_jjj_param_0,
	.param .u64 .ptr .align 1 _Z5sobelPhS_jjj_param_1,
	.param .u32 _Z5sobelPhS_jjj_param_2,
	.param .u32 _Z5sobelPhS_jjj_param_3,
	.param .u32 _Z5sobelPhS_jjj_param_4
)
{
	.reg .pred 	%p<56>;
	.reg .b16 	%rs<1850>;
	.reg .b32 	%r<282>;
	.reg .b32 	%f<257>;
	.reg .b64 	%rd<313>;

	ld.param.u32 	%r81, [_Z5sobelPhS_jjj_param_2];
	ld.param.u32 	%r82, [_Z5sobelPhS_jjj_param_3];
	mov.u32 	%r84, %ctaid.x;
	mov.u32 	%r85, %ntid.x;
	mov.u32 	%r86, %tid.x;
	mad.lo.s32 	%r87, %r84, %r85, %r86;
	mov.f32 	%f34, 0f00000000;
	// begin inline asm
	{  cvt.rn.f16.f32 %rs316, %f34;}

	// end inline asm
	setp.ge.u32 	%p7, %r87, %r82;
	setp.eq.s32 	%p8, %r81, 0;
	or.pred  	%p9, %p7, %p8;
	@%p9 bra 	$L__BB0_122;
	ld.param.u32 	%r255, [_Z5sobelPhS_jjj_param_4];
	ld.param.u32 	%r250, [_Z5sobelPhS_jjj_param_3];
	mov.f32 	%f35, 0f41000000;
	// begin inline asm
	{  cvt.rn.f16.f32 %rs317, %f35;}

	// end inline asm
	// begin inline asm
	{  cvt.f32.f16 %f36, %rs317;}

	// end inline asm
	// begin inline asm
	{rcp.approx.ftz.f32 %f37, %f36;
}
	// end inline asm
	neg.f32 	%f2, %f36;
	mul.lo.s32 	%r92, %r84, %r85;
	add.s32 	%r93, %r92, %r86;
	add.s32 	%r94, %r93, -2;
	setp.lt.s32 	%p10, %r93, 2;
	setp.ge.s32 	%p11, %r94, %r250;
	or.pred  	%p1, %p10, %p11;
	setp.lt.s32 	%p12, %r93, 0;
	setp.ge.s32 	%p13, %r93, %r250;
	or.pred  	%p2, %p12, %p13;
	add.s32 	%r95, %r93, 1;
	setp.lt.s32 	%p14, %r93, -1;
	setp.ge.s32 	%p15, %r95, %r250;
	or.pred  	%p3, %p14, %p15;
	ld.const.s8 	%rs319, [mask+15];
	cvt.rn.f32.s16 	%f3, %rs319;
	add.s32 	%r96, %r93, 2;
	setp.lt.s32 	%p16, %r93, -2;
	setp.ge.s32 	%p17, %r96, %r250;
	or.pred  	%p4, %p16, %p17;
	ld.const.s8 	%rs320, [mask+20];
	cvt.rn.f32.s16 	%f4, %rs320;
	ld.const.s8 	%rs321, [mask+1];
	cvt.rn.f32.s16 	%f5, %rs321;
	ld.const.s8 	%rs322, [mask+6];
	cvt.rn.f32.s16 	%f6, %rs322;
	ld.const.s8 	%rs323, [mask+11];
	cvt.rn.f32.s16 	%f7, %rs323;
	ld.const.s8 	%rs324, [mask+16];
	cvt.rn.f32.s16 	%f8, %rs324;
	ld.const.s8 	%rs325, [mask+21];
	cvt.rn.f32.s16 	%f9, %rs325;
	ld.const.s8 	%rs326, [mask+18];
	cvt.rn.f32.s16 	%f10, %rs326;
	ld.const.s8 	%rs327, [mask+23];
	cvt.rn.f32.s16 	%f11, %rs327;
	ld.const.s8 	%rs328, [mask+4];
	cvt.rn.f32.s16 	%f12, %rs328;
	ld.const.s8 	%rs329, [mask+9];
	cvt.rn.f32.s16 	%f13, %rs329;
	ld.const.s8 	%rs330, [mask+14];
	cvt.rn.f32.s16 	%f14, %rs330;
	ld.const.s8 	%rs331, [mask+19];
	cvt.rn.f32.s16 	%f15, %rs331;
	ld.const.s8 	%rs332, [mask+24];
	cvt.rn.f32.s16 	%f16, %rs332;
	ld.const.s8 	%rs333, [mask+25];
	cvt.rn.f32.s16 	%f17, %rs333;
	ld.const.s8 	%rs334, [mask+30];
	cvt.rn.f32.s16 	%f18, %rs334;
	ld.const.s8 	%rs335, [mask+35];
	cvt.rn.f32.s16 	%f19, %rs335;
	ld.const.s8 	%rs336, [mask+40];
	cvt.rn.f32.s16 	%f20, %rs336;
	ld.const.s8 	%rs337, [mask+45];
	cvt.rn.f32.s16 	%f21, %rs337;
	ld.const.s8 	%rs338, [mask+26];
	cvt.rn.f32.s16 	%f22, %rs338;
	ld.const.s8 	%rs339, [mask+31];
	cvt.rn.f32.s16 	%f23, %rs339;
	ld.const.s8 	%rs340, [mask+36];
	cvt.rn.f32.s16 	%f24, %rs340;
	ld.const.s8 	%rs341, [mask+41];
	cvt.rn.f32.s16 	%f25, %rs341;
	ld.const.s8 	%rs342, [mask+46];
	cvt.rn.f32.s16 	%f26, %rs342;
	ld.const.s8 	%rs343, [mask+27];
	cvt.rn.f32.s16 	%f27, %rs343;
	sub.s32 	%r97, %r94, %r250;
	mad.lo.s32 	%r280, %r255, %r97, 2;
	mul.lo.s32 	%r2, %r255, %r250;
	add.s32 	%r98, %r93, -1;
	sub.s32 	%r99, %r98, %r250;
	mad.lo.s32 	%r279, %r255, %r99, 2;
	sub.s32 	%r100, %r93, %r250;
	mad.lo.s32 	%r278, %r255, %r100, 2;
	sub.s32 	%r101, %r95, %r250;
	mad.lo.s32 	%r277, %r255, %r101, 2;
	sub.s32 	%r102, %r96, %r250;
	mad.lo.s32 	%r276, %r255, %r102, 2;
	mad.lo.s32 	%r275, %r255, %r94, 2;
	mad.lo.s32 	%r274, %r255, %r98, 2;
	mad.lo.s32 	%r273, %r255, %r93, 2;
	add.s32 	%r272, %r273, %r255;
	mad.lo.s32 	%r271, %r255, %r96, 2;
	add.s32 	%r103, %r86, %r250;
	add.s32 	%r104, %r103, %r92;
	add.s32 	%r105, %r104, -2;
	mad.lo.s32 	%r270, %r255, %r105, 2;
	add.s32 	%r106, %r104, -1;
	mad.lo.s32 	%r269, %r255, %r106, 2;
	mad.lo.s32 	%r268, %r255, %r104, 2;
	add.s32 	%r267, %r268, %r255;
	add.s32 	%r107, %r104, 2;
	mad.lo.s32 	%r266, %r255, %r107, 2;
	shl.b32 	%r108, %r250, 1;
	add.s32 	%r109, %r93, %r108;
	add.s32 	%r110, %r109, -2;
	mad.lo.s32 	%r265, %r255, %r110, 2;
	add.s32 	%r111, %r109, -1;
	mad.lo.s32 	%r264, %r255, %r111, 2;
	mad.lo.s32 	%r263, %r255, %r109, 2;
	add.s32 	%r262, %r263, %r255;
	add.s32 	%r112, %r109, 2;
	mad.lo.s32 	%r261, %r255, %r112, 2;
	sub.s32 	%r113, %r94, %r108;
	mad.lo.s32 	%r260, %r255, %r113, 2;
	sub.s32 	%r114, %r98, %r108;
	mad.lo.s32 	%r259, %r255, %r114, 2;
	sub.s32 	%r115, %r93, %r108;
	mad.lo.s32 	%r258, %r255, %r115, 2;
	sub.s32 	%r116, %r95, %r108;
	mad.lo.s32 	%r257, %r255, %r116, 2;
	sub.s32 	%r117, %r96, %r108;
	mad.lo.s32 	%r256, %r255, %r117, 2;
	mov.b32 	%r281, 0;
$L__BB0_2:
	mov.u32 	%r52, %r281;
	ld.param.u32 	%r239, [_Z5sobelPhS_jjj_param_2];
	ld.param.u64 	%rd311, [_Z5sobelPhS_jjj_param_0];
	cvta.to.global.u64 	%rd1, %rd311;
	setp.lt.u32 	%p18, %r52, 2;
	add.s32 	%r53, %r52, -2;
	setp.ge.s32 	%p19, %r53, %r239;
	or.pred  	%p20, %p18, %p19;
	mov.u16 	%rs1724, %rs316;
	mov.u16 	%rs1725, %rs316;
	mov.u16 	%rs1726, %rs316;
	@%p20 bra 	$L__BB0_13;
	mov.u16 	%rs1724, %rs316;
	mov.u16 	%rs1725, %rs316;
	mov.u16 	%rs1726, %rs316;
	@%p1 bra 	$L__BB0_5;
	add.s32 	%r118, %r260, -1;
	add.s32 	%r119, %r260, -2;
	cvt.u64.u32 	%rd4, %r260;
	add.s64 	%rd5, %rd1, %rd4;
	ld.global.u8 	%rs366, [%rd5];
	cvt.rn.f32.u16 	%f39, %rs366;
	// begin inline asm
	{  cvt.rn.f16.f32 %rs344, %f39;}

	// end inline asm
	cvt.u64.u32 	%rd6, %r118;
	add.s64 	%rd7, %rd1, %rd6;
	ld.global.u8 	%rs367, [%rd7];
	cvt.rn.f32.u16 	%f40, %rs367;
	// begin inline asm
	{  cvt.rn.f16.f32 %rs345, %f40;}

	// end inline asm
	cvt.u64.u32 	%rd8, %r119;
	add.s64 	%rd9, %rd1, %rd8;
	ld.global.u8 	%rs368, [%rd9];
	cvt.rn.f32.u16 	%f41, %rs368;
	// begin inline asm
	{  cvt.rn.f16.f32 %rs346, %f41;}

	// end inline asm
	ld.const.s8 	%rs369, [mask];
	cvt.rn.f32.s16 	%f42, %rs369;
	// begin inline asm
	{  cvt.rn.f16.f32 %rs347, %f42;}

	// end inline asm
	// begin inline asm
	{mul.f16 %rs348,%rs344,%rs347;
}
	// end inline asm
	// begin inline asm
	{add.f16 %rs1724,%rs316,%rs348;
}
	// end inline asm
	// begin inline asm
	{mul.f16 %rs354,%rs345,%rs347;
}
	// end inline asm
	// begin inline asm
	{add.f16 %rs1725,%rs316,%rs354;
}
	// end inline asm
	// begin inline asm
	{mul.f16 %rs360,%rs346,%rs347;
}
	// end inline asm
	// begin inline asm
	{add.f16 %rs1726,%rs316,%rs360;
}
	// end inline asm
$L__BB0_5:
	ld.param.u32 	%r251, [_Z5sobelPhS_jjj_param_3];
	mov.u32 	%r120, %ctaid.x;
	mov.u32 	%r121, %ntid.x;
	mov.u32 	%r122, %tid.x;
	mad.lo.s32 	%r123, %r120, %r121, %r122;
	setp.lt.s32 	%p21, %r123, 1;
	setp.gt.s32 	%p22, %r123, %r251;
	or.pred  	%p23, %p21, %p22;
	@%p23 bra 	$L__BB0_7;
	add.s32 	%r124, %r259, -1;
	add.s32 	%r125, %r259, -2;
	cvt.u64.u32 	%rd10, %r259;
	add.s64 	%rd11, %rd1, %rd10;
	ld.global.u8 	%rs392, [%rd11];
	cvt.rn.f32.u16 	%f43, %rs392;
	// begin inline asm
	{  cvt.rn.f16.f32 %rs370, %f43;}

	// end inline asm
	cvt.u64.u32 	%rd12, %r124;
	add.s64 	%rd13, %rd1, %rd12;
	ld.global.u8 	%rs393, [%rd13];
	cvt.rn.f32.u16 	%f44, %rs393;
	// begin inline asm
	{  cvt.rn.f16.f32 %rs371, %f44;}

	// end inline asm
	cvt.u64.u32 	%rd14, %r125;
	add.s64 	%rd15, %rd1, %rd14;
	ld.global.u8 	%rs394, [%rd15];
	cvt.rn.f32.u16 	%f45, %rs394;
	// begin inline asm
	{  cvt.rn.f16.f32 %rs372, %f45;}

	// end inline asm
	ld.const.s8 	%rs395, [mask+5];
	cvt.rn.f32.s16 	%f46, %rs395;
	// begin inline asm
	{  cvt.rn.f16.f32 %rs373, %f46;}

	// end inline asm
	// begin inline asm
	{mul.f16 %rs374,%rs370,%rs373;
}
	// end inline asm
	// begin inline asm
	{add.f16 %rs1724,%rs1724,%rs374;
}
	// end inline asm
	// begin inline asm
	{mul.f16 %rs380,%rs371,%rs373;
}
	// end inline asm
	// begin inline asm
	{add.f16 %rs1725,%rs1725,%rs380;
}
	// end inline asm
	// begin inline asm
	{mul.f16 %rs386,%rs372,%rs373;
}
	// end inline asm
	// begin inline asm
	{add.f16 %rs1726,%rs1726,%rs386;
}
	// end inline asm
$L__BB0_7:
	@%p2 bra 	$L__BB0_9;
	add.s32 	%r126, %r258, -1;
	add.s32 	%r127, %r258, -2;
	cvt.u64.u32 	%rd16, %r258;
	add.s64 	%rd17, %rd1, %rd16;
	ld.global.u8 	%rs418, [%rd17];
	cvt.rn.f32.u16 	%f47, %rs418;
	// begin inline asm
	{  cvt.rn.f16.f32 %rs396, %f47;}

	// end inline asm
	cvt.u64.u32 	%rd18, %r126;
	add.s64 	%rd19, %rd1, %rd18;
	ld.global.u8 	%rs419, [%rd19];
	cvt.rn.f32.u16 	%f48, %rs419;
	// begin inline asm
	{  cvt.rn.f16.f32 %rs397, %f48;}

	// end inline asm
	cvt.u64.u32 	%rd20, %r127;
	add.s64 	%rd21, %rd1, %rd20;
	ld.global.u8 	%rs420, [%rd21];
	cvt.rn.f32.u16 	%f49, %rs420;
	// begin inline asm
	{  cvt.rn.f16.f32 %rs398, %f49;}

	// end inline asm
	ld.const.s8 	%rs421, [mask+10];
	cvt.rn.f32.s16 	%f50, %rs421;
	// begin inline asm
	{  cvt.rn.f16.f32 %rs399, %f50;}

	// end inline asm
	// begin inline asm
	{mul.f16 %rs400,%rs396,%rs399;
}
	// end inline asm
	// begin inline asm
	{add.f16 %rs1724,%rs1724,%rs400;
}
	// end inline asm
	// begin inline asm
	{mul.f16 %rs406,%rs397,%rs399;
}
	// end inline asm
	// begin inline asm
	{add.f16 %rs1725,%rs1725,%rs406;
}
	// end inline asm
	// begin inline asm
	{mul.f16 %rs412,%rs398,%rs399;
}
	// end inline asm
	// begin inline asm
	{add.f16 %rs1726,%rs1726,%rs412;
}
	// end inline asm
$L__BB0_9:
	@%p3 bra 	$L__BB0_11;
	add.s32 	%r128, %r257, -1;
	add.s32 	%r129, %r257, -2;
	cvt.u64.u32 	%rd22, %r257;
	add.s64 	%rd23, %rd1, %rd22;
	ld.global.u8 	%rs444, [%rd23];
	cvt.rn.f32.u16 	%f51, %rs444;
	// begin inline asm
	{  cvt.rn.f16.f32 %rs422, %f51;}

	// end inline asm
	cvt.u64.u32 	%rd24, %r128;
	add.s64 	%rd25, %rd1, %rd24;
	ld.global.u8 	%rs445, [%rd25];
	cvt.rn.f32.u16 	%f52, %rs445;
	// begin inline asm
	{  cvt.rn.f16.f32 %rs423, %f52;}

	// end inline asm
	cvt.u64.u32 	%rd26, %r129;
	add.s64 	%rd27, %rd1, %rd26;
	ld.global.u8 	%rs446, [%rd27];
	cvt.rn.f32.u16 	%f53, %rs446;
	// begin inline asm
	{  cvt.rn.f16.f32 %rs424, %f53;}

	// end inline asm
	// begin inline asm
	{  cvt.rn.f16.f32 %rs425, %f3;}

	// end inline asm
	// begin inline asm
	{mul.f16 %rs426,%rs422,%rs425;
}
	// end inline asm
	// begin inline asm
	{add.f16 %rs1724,%rs1724,%rs426;
}
	// end inline asm
	// begin inline asm
	{mul.f16 %rs432,%rs423,%rs425;
}
	// end inline asm
	// begin inline asm
	{add.f16 %rs1725,%rs1725,%rs432;
}
	// end inline asm
	// begin inline asm
	{mul.f16 %rs438,%rs424,%rs425;
}
	// end inline asm
	// begin inline asm
	{add.f16 %rs1726,%rs1726,%rs438;
}
	// end inline asm
$L__BB0_11:
	@%p4 bra 	$L__BB0_13;
	add.s32 	%r130, %r256, -1;
	add.s32 	%r131, %r256, -2;
	cvt.u64.u32 	%rd28, %r256;
	add.s64 	%rd29, %rd1, %rd28;
	ld.global.u8 	%rs469, [%rd29];
	cvt.rn.f32.u16 	%f55, %rs469;
	// begin inline asm
	{  cvt.rn.f16.f32 %rs447, %f55;}

	// end inline asm
	cvt.u64.u32 	%rd30, %r130;
	add.s64 	%rd31, %rd1, %rd30;
	ld.global.u8 	%rs470, [%rd31];
	cvt.rn.f32.u16 	%f56, %rs470;
	// begin inline asm
	{  cvt.rn.f16.f32 %rs448, %f56;}

	// end inline asm
	cvt.u64.u32 	%rd32, %r131;
	add.s64 	%rd33, %rd1, %rd32;
	ld.global.u8 	%rs471, [%rd33];
	cvt.rn.f32.u16 	%f57, %rs471;
	// begin inline asm
	{  cvt.rn.f16.f32 %rs449, %f57;}

	// end inline asm
	// begin inline asm
	{  cvt.rn.f16.f32 %rs450, %f4;}

	// end inline asm
	// begin inline asm
	{mul.f16 %rs451,%rs447,%rs450;
}
	// end inline asm
	// begin inline asm
	{add.f16 %rs1724,%rs1724,%rs451;
}
	// end inline asm
	// begin inline asm
	{mul.f16 %rs457,%rs448,%rs450;
}
	// end inline asm
	// begin inline asm
	{add.f16 %rs1725,%rs1725,%rs457;
}
	// end inline asm
	// begin inline asm
	{mul.f16 %rs463,%rs449,%rs450;
}
	// end inline asm
	// begin inline asm
	{add.f16 %rs1726,%rs1726,%rs463;
}
	// end inline asm
$L__BB0_13:
	ld.param.u32 	%r252, [_Z5sobelPhS_jjj_param_3];
	ld.param.u32 	%r240, [_Z5sobelPhS_jjj_param_2];
	mov.u32 	%r132, %ctaid.x;
	mov.u32 	%r133, %ntid.x;
	mov.u32 	%r134, %tid.x;
	mad.lo.s32 	%r135, %r132, %r133, %r134;
	setp.lt.s32 	%p24, %r135, 1;
	setp.gt.s32 	%p25, %r135, %r252;
	or.pred  	%p5, %p24, %p25;
	setp.eq.s32 	%p26, %r52, 0;
	setp.gt.s32 	%p27, %r52, %r240;
	or.pred  	%p28, %p26, %p27;
	@%p28 bra 	$L__BB0_24;
	@%p1 bra 	$L__BB0_16;
	add.s32 	%r136, %r280, -1;
	add.s32 	%r137, %r280, -2;
	cvt.u64.u32 	%rd34, %r280;
	add.s64 	%rd35, %rd1, %rd34;
	ld.global.u8 	%rs494, [%rd35];
	cvt.rn.f32.u16 	%f59, %rs494;
	// begin inline asm
	{  cvt.rn.f16.f32 %rs472, %f59;}

	// end inline asm
	cvt.u64.u32 	%rd36, %r136;
	add.s64 	%rd37, %rd1, %rd36;
	ld.global.u8 	%rs495, [%rd37];
	cvt.rn.f32.u16 	%f60, %rs495;
	// begin inline asm
	{  cvt.rn.f16.f32 %rs473, %f60;}

	// end inline asm
	cvt.u64.u32 	%rd38, %r137;
	add.s64 	%rd39, %rd1, %rd38;
	ld.global.u8 	%rs496, [%rd39];
	cvt.rn.f32.u16 	%f61, %rs496;
	// begin inline asm
	{  cvt.rn.f16.f32 %rs474, %f61;}

	// end inline asm
	// begin inline asm
	{  cvt.rn.f16.f32 %rs475, %f5;}

	// end inline asm
	// begin inline asm
	{mul.f16 %rs476,%rs472,%rs475;
}
	// end inline asm
	// begin inline asm
	{add.f16 %rs1724,%rs1724,%rs476;
}
	// end inline asm
	// begin inline asm
	{mul.f16 %rs482,%rs473,%rs475;
}
	// end inline asm
	// begin inline asm
	{add.f16 %rs1725,%rs1725,%rs482;
}
	// end inline asm
	// begin inline asm
	{mul.f16 %rs488,%rs474,%rs475;
}
	// end inline asm
	// begin inline asm
	{add.f16 %rs1726,%rs1726,%rs488;
}
	// end inline asm
$L__BB0_16:
	@%p5 bra 	$L__BB0_18;
	add.s32 	%r138, %r279, -1;
	add.s32 	%r139, %r279, -2;
	cvt.u64.u32 	%rd40, %r279;
	add.s64 	%rd41, %rd1, %rd40;
	ld.global.u8 	%rs519, [%rd41];
	cvt.rn.f32.u16 	%f63, %rs519;
	// begin inline asm
	{  cvt.rn.f16.f32 %rs497, %f63;}

	// end inline asm
	cvt.u64.u32 	%rd42, %r138;
	add.s64 	%rd43, %rd1, %rd42;
	ld.global.u8 	%rs520, [%rd43];
	cvt.rn.f32.u16 	%f64, %rs520;
	// begin inline asm
	{  cvt.rn.f16.f32 %rs498, %f64;}

	// end inline asm
	cvt.u64.u32 	%rd44, %r139;
	add.s64 	%rd45, %rd1, %rd44;
	ld.global.u8 	%rs521, [%rd45];
	cvt.rn.f32.u16 	%f65, %rs521;
	// begin inline asm
	{  cvt.rn.f16.f32 %rs499, %f65;}

	// end inline asm
	// begin inline asm
	{  cvt.rn.f16.f32 %rs500, %f6;}

	// end inline asm
	// begin inline asm
	{mul.f16 %rs501,%rs497,%rs500;
}
	// end inline asm
	// begin inline asm
	{add.f16 %rs1724,%rs1724,%rs501;
}
	// end inline asm
	// begin inline asm
	{mul.f16 %rs507,%rs498,%rs500;
}
	// end inline asm
	// begin inline asm
	{add.f16 %rs1725,%rs1725,%rs507;
}
	// end inline asm
	// begin inline asm
	{mul.f16 %rs513,%rs499,%rs500;
}
	// end inline asm
	// begin inline asm
	{add.f16 %rs1726,%rs1726,%rs513;
}
	// end inline asm
$L__BB0_18:
	@%p2 bra 	$L__BB0_20;
	add.s32 	%r140, %r278, -1;
	add.s32 	%r141, %r278, -2;
	cvt.u64.u32 	%rd46, %r278;
	add.s64 	%rd47, %rd1, %rd46;
	ld.global.u8 	%rs544, [%rd47];
	cvt.rn.f32.u16 	%f67, %rs544;
	// begin inline asm
	{  cvt.rn.f16.f32 %rs522, %f67;}

	// end inline asm
	cvt.u64.u32 	%rd48, %r140;
	add.s64 	%rd49, %rd1, %rd48;
	ld.global.u8 	%rs545, [%rd49];
	cvt.rn.f32.u16 	%f68, %rs545;
	// begin inline asm
	{  cvt.rn.f16.f32 %rs523, %f68;}

	// end inline asm
	cvt.u64.u32 	%rd50, %r141;
	add.s64 	%rd51, %rd1, %rd50;
	ld.global.u8 	%rs546, [%rd51];
	cvt.rn.f32.u16 	%f69, %rs546;
	// begin inline asm
	{  cvt.rn.f16.f32 %rs524, %f69;}

	// end inline asm
	// begin inline asm
	{  cvt.rn.f16.f32 %rs525, %f7;}

	// end inline asm
	// begin inline asm
	{mul.f16 %rs526,%rs522,%rs525;
}
	// end inline asm
	// begin inline asm
	{add.f16 %rs1724,%rs1724,%rs526;
}
	// end inline asm
	// begin inline asm
	{mul.f16 %rs532,%rs523,%rs525;
}
	// end inline asm
	// begin inline asm
	{add.f16 %rs1725,%rs1725,%rs532;
}
	// end inline asm
	// begin inline asm
	{mul.f16 %rs538,%rs524,%rs525;
}
	// end inline asm
	// begin inline asm
	{add.f16 %rs1726,%rs1726,%rs538;
}
	// end inline asm
$L__BB0_20:
	@%p3 bra 	$L__BB0_22;
	add.s32 	%r142, %r277, -1;
	add.s32 	%r143, %r277, -2;
	cvt.u64.u32 	%rd52, %r277;
	add.s64 	%rd53, %rd1, %rd52;
	ld.global.u8 	%rs569, [%rd53];
	cvt.rn.f32.u16 	%f71, %rs569;
	// begin inline asm
	{  cvt.rn.f16.f32 %rs547, %f71;}

	// end inline asm
	cvt.u64.u32 	%rd54, %r142;
	add.s64 	%rd55, %rd1, %rd54;
	ld.global.u8 	%rs570, [%rd55];
	cvt.rn.f32.u16 	%f72, %rs570;
	// begin inline asm
	{  cvt.rn.f16.f32 %rs548, %f72;}

	// end inline asm
	cvt.u64.u32 	%rd56, %r143;
	add.s64 	%rd57, %rd1, %rd56;
	ld.global.u8 	%rs571, [%rd57];
	cvt.rn.f32.u16 	%f73, %rs571;
	// begin inline asm
	{  cvt.rn.f16.f32 %rs549, %f73;}

	// end inline asm
	// begin inline asm
	{  cvt.rn.f16.f32 %rs550, %f8;}

	// end inline asm
	// begin inline asm
	{mul.f16 %rs551,%rs547,%rs550;
}
	// end inline asm
	// begin inline asm
	{add.f16 %rs1724,%rs1724,%rs551;
}
	// end inline asm
	// begin inline asm
	{mul.f16 %rs557,%rs548,%rs550;
}
	// end inline asm
	// begin inline asm
	{add.f16 %rs1725,%rs1725,%rs557;
}
	// end inline asm
	// begin inline asm
	{mul.f16 %rs563,%rs549,%rs550;
}
	// end inline asm
	// begin inline asm
	{add.f16 %rs1726,%rs1726,%rs563;
}
	// end inline asm
$L__BB0_22:
	@%p4 bra 	$L__BB0_24;
	add.s32 	%r144, %r276, -1;
	add.s32 	%r145, %r276, -2;
	cvt.u64.u32 	%rd58, %r276;
	add.s64 	%rd59, %rd1, %rd58;
	ld.global.u8 	%rs594, [%rd59];
	cvt.rn.f32.u16 	%f75, %rs594;
	// begin inline asm
	{  cvt.rn.f16.f32 %rs572, %f75;}

	// end inline asm
	cvt.u64.u32 	%rd60, %r144;
	add.s64 	%rd61, %rd1, %rd60;
	ld.global.u8 	%rs595, [%rd61];
	cvt.rn.f32.u16 	%f76, %rs595;
	// begin inline asm
	{  cvt.rn.f16.f32 %rs573, %f76;}

	// end inline asm
	cvt.u64.u32 	%rd62, %r145;
	add.s64 	%rd63, %rd1, %rd62;
	ld.global.u8 	%rs596, [%rd63];
	cvt.rn.f32.u16 	%f77, %rs596;
	// begin inline asm
	{  cvt.rn.f16.f32 %rs574, %f77;}

	// end inline asm
	// begin inline asm
	{  cvt.rn.f16.f32 %rs575, %f9;}

	// end inline asm
	// begin inline asm
	{mul.f16 %rs576,%rs572,%rs575;
}
	// end inline asm
	// begin inline asm
	{add.f16 %rs1724,%rs1724,%rs576;
}
	// end inline asm
	// begin inline asm
	{mul.f16 %rs582,%rs573,%rs575;
}
	// end inline asm
	// begin inline asm
	{add.f16 %rs1725,%rs1725,%rs582;
}
	// end inline asm
	// begin inline asm
	{mul.f16 %rs588,%rs574,%rs575;
}
	// end inline asm
	// begin inline asm
	{add.f16 %rs1726,%rs1726,%rs588;
}
	// end inline asm
$L__BB0_24:
	ld.param.u32 	%r241, [_Z5sobelPhS_jjj_param_2];
	setp.ge.s32 	%p29, %r52, %r241;
	@%p29 bra 	$L__BB0_35;
	@%p1 bra 	$L__BB0_27;
	add.s32 	%r146, %r275, -1;
	add.s32 	%r147, %r275, -2;
	cvt.u64.u32 	%rd64, %r275;
	add.s64 	%rd65, %rd1, %rd64;
	ld.global.u8 	%rs619, [%rd65];
	cvt.rn.f32.u16 	%f79, %rs619;
	// begin inline asm
	{  cvt.rn.f16.f32 %rs597, %f79;}

	// end inline asm
	cvt.u64.u32 	%rd66, %r146;
	add.s64 	%rd67, %rd1, %rd66;
	ld.global.u8 	%rs620, [%rd67];
	cvt.rn.f32.u16 	%f80, %rs620;
	// begin inline asm
	{  cvt.rn.f16.f32 %rs598, %f80;}

	// end inline asm
	cvt.u64.u32 	%rd68, %r147;
	add.s64 	%rd69, %rd1, %rd68;
	ld.global.u8 	%rs621, [%rd69];
	cvt.rn.f32.u16 	%f81, %rs621;
	// begin inline asm
	{  cvt.rn.f16.f32 %rs599, %f81;}

	// end inline asm
	ld.const.s8 	%rs622, [mask+2];
	cvt.rn.f32.s16 	%f82, %rs622;
	// begin inline asm
	{  cvt.rn.f16.f32 %rs600, %f82;}

	// end inline asm
	// begin inline asm
	{mul.f16 %rs601,%rs597,%rs600;
}
	// end inline asm
	// begin inline asm
	{add.f16 %rs1724,%rs1724,%rs601;
}
	// end inline asm
	// begin inline asm
	{mul.f16 %rs607,%rs598,%rs600;
}
	// end inline asm
	// begin inline asm
	{add.f16 %rs1725,%rs1725,%rs607;
}
	// end inline asm
	// begin inline asm
	{mul.f16 %rs613,%rs599,%rs600;
}
	// end inline asm
	// begin inline asm
	{add.f16 %rs1726,%rs1726,%rs613;
}
	// end inline asm
$L__BB0_27:
	@%p5 bra 	$L__BB0_29;
	add.s32 	%r148, %r274, -1;
	add.s32 	%r149, %r274, -2;
	cvt.u64.u32 	%rd70, %r274;
	add.s64 	%rd71, %rd1, %rd70;
	ld.global.u8 	%rs645, [%rd71];
	cvt.rn.f32.u16 	%f83, %rs645;
	// begin inline asm
	{  cvt.rn.f16.f32 %rs623, %f83;}

	// end inline asm
	cvt.u64.u32 	%rd72, %r148;
	add.s64 	%rd73, %rd1, %rd72;
	ld.global.u8 	%rs646, [%rd73];
	cvt.rn.f32.u16 	%f84, %rs646;
	// begin inline asm
	{  cvt.rn.f16.f32 %rs624, %f84;}

	// end inline asm
	cvt.u64.u32 	%rd74, %r149;
	add.s64 	%rd75, %rd1, %rd74;
	ld.global.u8 	%rs647, [%rd75];
	cvt.rn.f32.u16 	%f85, %rs647;
	// begin inline asm
	{  cvt.rn.f16.f32 %rs625, %f85;}

	// end inline asm
	ld.const.s8 	%rs648, [mask+7];
	cvt.rn.f32.s16 	%f86, %rs648;
	// begin inline asm
	{  cvt.rn.f16.f32 %rs626, %f86;}

	// end inline asm
	// begin inline asm
	{mul.f16 %rs627,%rs623,%rs626;
}
	// end inline asm
	// begin inline asm
	{add.f16 %rs1724,%rs1724,%rs627;
}
	// end inline asm
	// begin inline asm
	{mul.f16 %rs633,%rs624,%rs626;
}
	// end inline asm
	// begin inline asm
	{add.f16 %rs1725,%rs1725,%rs633;
}
	// end inline asm
	// begin inline asm
	{mul.f16 %rs639,%rs625,%rs626;
}
	// end inline asm
	// begin inline asm
	{add.f16 %rs1726,%rs1726,%rs639;
}
	// end inline asm
$L__BB0_29:
	@%p2 bra 	$L__BB0_31;
	add.s32 	%r150, %r273, -1;
	add.s32 	%r151, %r273, -2;
	cvt.u64.u32 	%rd76, %r273;
	add.s64 	%rd77, %rd1, %rd76;
	ld.global.u8 	%rs671, [%rd77];
	cvt.rn.f32.u16 	%f87, %rs671;
	// begin inline asm
	{  cvt.rn.f16.f32 %rs649, %f87;}

	// end inline asm
	cvt.u64.u32 	%rd78, %r150;
	add.s64 	%rd79, %rd1, %rd78;
	ld.global.u8 	%rs672, [%rd79];
	cvt.rn.f32.u16 	%f88, %rs672;
	// begin inline asm
	{  cvt.rn.f16.f32 %rs650, %f88;}

	// end inline asm
	cvt.u64.u32 	%rd80, %r151;
	add.s64 	%rd81, %rd1, %rd80;
	ld.global.u8 	%rs673, [%rd81];
	cvt.rn.f32.u16 	%f89, %rs673;
	// begin inline asm
	{  cvt.rn.f16.f32 %rs651, %f89;}

	// end inline asm
	ld.const.s8 	%rs674, [mask+12];
	cvt.rn.f32.s16 	%f90, %rs674;
	// begin inline asm
	{  cvt.rn.f16.f32 %rs652, %f90;}

	// end inline asm
	// begin inline asm
	{mul.f16 %rs653,%rs649,%rs652;
}
	// end inline asm
	// begin inline asm
	{add.f16 %rs1724,%rs1724,%rs653;
}
	// end inline asm
	// begin inline asm
	{mul.f16 %rs659,%rs650,%rs652;
}
	// end inline asm
	// begin inline asm
	{add.f16 %rs1725,%rs1725,%rs659;
}
	// end inline asm
	// begin inline asm
	{mul.f16 %rs665,%rs651,%rs652;
}
	// end inline asm
	// begin inline asm
	{add.f16 %rs1726,%rs1726,%rs665;
}
	// end inline asm
$L__BB0_31:
	@%p3 bra 	$L__BB0_33;
	add.s32 	%r152, %r272, -1;
	add.s32 	%r153, %r272, -2;
	cvt.u64.u32 	%rd82, %r272;
	add.s64 	%rd83, %rd1, %rd82;
	ld.global.u8 	%rs697, [%rd83];
	cvt.rn.f32.u16 	%f91, %rs697;
	// begin inline asm
	{  cvt.rn.f16.f32 %rs675, %f91;}

	// end inline asm
	cvt.u64.u32 	%rd84, %r152;
	add.s64 	%rd85, %rd1, %rd84;
	ld.global.u8 	%rs698, [%rd85];
	cvt.rn.f32.u16 	%f92, %rs698;
	// begin inline asm
	{  cvt.rn.f16.f32 %rs676, %f92;}

	// end inline asm
	cvt.u64.u32 	%rd86, %r153;
	add.s64 	%rd87, %rd1, %rd86;
	ld.global.u8 	%rs699, [%rd87];
	cvt.rn.f32.u16 	%f93, %rs699;
	// begin inline asm
	{  cvt.rn.f16.f32 %rs677, %f93;}

	// end inline asm
	ld.const.s8 	%rs700, [mask+17];
	cvt.rn.f32.s16 	%f94, %rs700;
	// begin inline asm
	{  cvt.rn.f16.f32 %rs678, %f94;}

	// end inline asm
	// begin inline asm
	{mul.f16 %rs679,%rs675,%rs678;
}
	// end inline asm
	// begin inline asm
	{add.f16 %rs1724,%rs1724,%rs679;
}
	// end inline asm
	// begin inline asm
	{mul.f16 %rs685,%rs676,%rs678;
}
	// end inline asm
	// begin inline asm
	{add.f16 %rs1725,%rs1725,%rs685;
}
	// end inline asm
	// begin inline asm
	{mul.f16 %rs691,%rs677,%rs678;
}
	// end inline asm
	// begin inline asm
	{add.f16 %rs1726,%rs1726,%rs691;
}
	// end inline asm
$L__BB0_33:
	@%p4 bra 	$L__BB0_35;
	add.s32 	%r154, %r271, -1;
	add.s32 	%r155, %r271, -2;
	cvt.u64.u32 	%rd88, %r271;
	add.s64 	%rd89, %rd1, %rd88;
	ld.global.u8 	%rs723, [%rd89];
	cvt.rn.f32.u16 	%f95, %rs723;
	// begin inline asm
	{  cvt.rn.f16.f32 %rs701, %f95;}

	// end inline asm
	cvt.u64.u32 	%rd90, %r154;
	add.s64 	%rd91, %rd1, %rd90;
	ld.global.u8 	%rs724, [%rd91];
	cvt.rn.f32.u16 	%f96, %rs724;
	// begin inline asm
	{  cvt.rn.f16.f32 %rs702, %f96;}

	// end inline asm
	cvt.u64.u32 	%rd92, %r155;
	add.s64 	%rd93, %rd1, %rd92;
	ld.global.u8 	%rs725, [%rd93];
	cvt.rn.f32.u16 	%f97, %rs725;
	// begin inline asm
	{  cvt.rn.f16.f32 %rs703, %f97;}

	// end inline asm
	ld.const.s8 	%rs726, [mask+22];
	cvt.rn.f32.s16 	%f98, %rs726;
	// begin inline asm
	{  cvt.rn.f16.f32 %rs704, %f98;}

	// end inline asm
	// begin inline asm
	{mul.f16 %rs705,%rs701,%rs704;
}
	// end inline asm
	// begin inline asm
	{add.f16 %rs1724,%rs1724,%rs705;
}
	// end inline asm
	// begin inline asm
	{mul.f16 %rs711,%rs702,%rs704;
}
	// end inline asm
	// begin inline asm
	{add.f16 %rs1725,%rs1725,%rs711;
}
	// end inline asm
	// begin inline asm
	{mul.f16 %rs717,%rs703,%rs704;
}
	// end inline asm
	// begin inline asm
	{add.f16 %rs1726,%rs1726,%rs717;
}
	// end inline asm
$L__BB0_35:
	ld.param.u32 	%r242, [_Z5sobelPhS_jjj_param_2];
	add.s32 	%r281, %r52, 1;
	setp.ge.s32 	%p30, %r281, %r242;
	@%p30 bra 	$L__BB0_46;
	@%p1 bra 	$L__BB0_38;
	add.s32 	%r156, %r270, -1;
	add.s32 	%r157, %r270, -2;
	cvt.u64.u32 	%rd94, %r270;
	add.s64 	%rd95, %rd1, %rd94;
	ld.global.u8 	%rs749, [%rd95];
	cvt.rn.f32.u16 	%f99, %rs749;
	// begin inline asm
	{  cvt.rn.f16.f32 %rs727, %f99;}

	// end inline asm
	cvt.u64.u32 	%rd96, %r156;
	add.s64 	%rd97, %rd1, %rd96;
	ld.global.u8 	%rs750, [%rd97];
	cvt.rn.f32.u16 	%f100, %rs750;
	// begin inline asm
	{  cvt.rn.f16.f32 %rs728, %f100;}

	// end inline asm
	cvt.u64.u32 	%rd98, %r157;
	add.s64 	%rd99, %rd1, %rd98;
	ld.global.u8 	%rs751, [%rd99];
	cvt.rn.f32.u16 	%f101, %rs751;
	// begin inline asm
	{  cvt.rn.f16.f32 %rs729, %f101;}

	// end inline asm
	ld.const.s8 	%rs752, [mask+3];
	cvt.rn.f32.s16 	%f102, %rs752;
	// begin inline asm
	{  cvt.rn.f16.f32 %rs730, %f102;}

	// end inline asm
	// begin inline asm
	{mul.f16 %rs731,%rs727,%rs730;
}
	// end inline asm
	// begin inline asm
	{add.f16 %rs1724,%rs1724,%rs731;
}
	// end inline asm
	// begin inline asm
	{mul.f16 %rs737,%rs728,%rs730;
}
	// end inline asm
	// begin inline asm
	{add.f16 %rs1725,%rs1725,%rs737;
}
	// end inline asm
	// begin inline asm
	{mul.f16 %rs743,%rs729,%rs730;
}
	// end inline asm
	// begin inline asm
	{add.f16 %rs1726,%rs1726,%rs743;
}
	// end inline asm
$L__BB0_38:
	@%p5 bra 	$L__BB0_40;
	add.s32 	%r158, %r269, -1;
	add.s32 	%r159, %r269, -2;
	cvt.u64.u32 	%rd100, %r269;
	add.s64 	%rd101, %rd1, %rd100;
	ld.global.u8 	%rs775, [%rd101];
	cvt.rn.f32.u16 	%f103, %rs775;
	// begin inline asm
	{  cvt.rn.f16.f32 %rs753, %f103;}

	// end inline asm
	cvt.u64.u32 	%rd102, %r158;
	add.s64 	%rd103, %rd1, %rd102;
	ld.global.u8 	%rs776, [%rd103];
	cvt.rn.f32.u16 	%f104, %rs776;
	// begin inline asm
	{  cvt.rn.f16.f32 %rs754, %f104;}

	// end inline asm
	cvt.u64.u32 	%rd104, %r159;
	add.s64 	%rd105, %rd1, %rd104;
	ld.global.u8 	%rs777, [%rd105];
	cvt.rn.f32.u16 	%f105, %rs777;
	// begin inline asm
	{  cvt.rn.f16.f32 %rs755, %f105;}

	// end inline asm
	ld.const.s8 	%rs778, [mask+8];
	cvt.rn.f32.s16 	%f106, %rs778;
	// begin inline asm
	{  cvt.rn.f16.f32 %rs756, %f106;}

	// end inline asm
	// begin inline asm
	{mul.f16 %rs757,%rs753,%rs756;
}
	// end inline asm
	// begin inline asm
	{add.f16 %rs1724,%rs1724,%rs757;
}
	// end inline asm
	// begin inline asm
	{mul.f16 %rs763,%rs754,%rs756;
}
	// end inline asm
	// begin inline asm
	{add.f16 %rs1725,%rs1725,%rs763;
}
	// end inline asm
	// begin inline asm
	{mul.f16 %rs769,%rs755,%rs756;
}
	// end inline asm
	// begin inline asm
	{add.f16 %rs1726,%rs1726,%rs769;
}
	// end inline asm
$L__BB0_40:
	@%p2 bra 	$L__BB0_42;
	add.s32 	%r160, %r268, -1;
	add.s32 	%r161, %r268, -2;
	cvt.u64.u32 	%rd106, %r268;
	add.s64 	%rd107, %rd1, %rd106;
	ld.global.u8 	%rs801, [%rd107];
	cvt.rn.f32.u16 	%f107, %rs801;
	// begin inline asm
	{  cvt.rn.f16.f32 %rs779, %f107;}

	// end inline asm
	cvt.u64.u32 	%rd108, %r160;
	add.s64 	%rd109, %rd1, %rd108;
	ld.global.u8 	%rs802, [%rd109];
	cvt.rn.f32.u16 	%f108, %rs802;
	// begin inline asm
	{  cvt.rn.f16.f32 %rs780, %f108;}

	// end inline asm
	cvt.u64.u32 	%rd110, %r161;
	add.s64 	%rd111, %rd1, %rd110;
	ld.global.u8 	%rs803, [%rd111];
	cvt.rn.f32.u16 	%f109, %rs803;
	// begin inline asm
	{  cvt.rn.f16.f32 %rs781, %f109;}

	// end inline asm
	ld.const.s8 	%rs804, [mask+13];
	cvt.rn.f32.s16 	%f110, %rs804;
	// begin inline asm
	{  cvt.rn.f16.f32 %rs782, %f110;}

	// end inline asm
	// begin inline asm
	{mul.f16 %rs783,%rs779,%rs782;
}
	// end inline asm
	// begin inline asm
	{add.f16 %rs1724,%rs1724,%rs783;
}
	// end inline asm
	// begin inline asm
	{mul.f16 %rs789,%rs780,%rs782;
}
	// end inline asm
	// begin inline asm
	{add.f16 %rs1725,%rs1725,%rs789;
}
	// end inline asm
	// begin inline asm
	{mul.f16 %rs795,%rs781,%rs782;
}
	// end inline asm
	// begin inline asm
	{add.f16 %rs1726,%rs1726,%rs795;
}
	// end inline asm
$L__BB0_42:
	@%p3 bra 	$L__BB0_44;
	add.s32 	%r162, %r267, -1;
	add.s32 	%r163, %r267, -2;
	cvt.u64.u32 	%rd112, %r267;
	add.s64 	%rd113, %rd1, %rd112;
	ld.global.u8 	%rs827, [%rd113];
	cvt.rn.f32.u16 	%f111, %rs827;
	// begin inline asm
	{  cvt.rn.f16.f32 %rs805, %f111;}

	// end inline asm
	cvt.u64.u32 	%rd114, %r162;
	add.s64 	%rd115, %rd1, %rd114;
	ld.global.u8 	%rs828, [%rd115];
	cvt.rn.f32.u16 	%f112, %rs828;
	// begin inline asm
	{  cvt.rn.f16.f32 %rs806, %f112;}

	// end inline asm
	cvt.u64.u32 	%rd116, %r163;
	add.s64 	%rd117, %rd1, %rd116;
	ld.global.u8 	%rs829, [%rd117];
	cvt.rn.f32.u16 	%f113, %rs829;
	// begin inline asm
	{  cvt.rn.f16.f32 %rs807, %f113;}

	// end inline asm
	// begin inline asm
	{  cvt.rn.f16.f32 %rs808, %f10;}

	// end inline asm
	// begin inline asm
	{mul.f16 %rs809,%rs805,%rs808;
}
	// end inline asm
	// begin inline asm
	{add.f16 %rs1724,%rs1724,%rs809;
}
	// end inline asm
	// begin inline asm
	{mul.f16 %rs815,%rs806,%rs808;
}
	// end inline asm
	// begin inline asm
	{add.f16 %rs1725,%rs1725,%rs815;
}
	// end inline asm
	// begin inline asm
	{mul.f16 %rs821,%rs807,%rs808;
}
	// end inline asm
	// begin inline asm
	{add.f16 %rs1726,%rs1726,%rs821;
}
	// end inline asm
$L__BB0_44:
	@%p4 bra 	$L__BB0_46;
	add.s32 	%r164, %r266, -1;
	add.s32 	%r165, %r266, -2;
	cvt.u64.u32 	%rd118, %r266;
	add.s64 	%rd119, %rd1, %rd118;
	ld.global.u8 	%rs852, [%rd119];
	cvt.rn.f32.u16 	%f115, %rs852;
	// begin inline asm
	{  cvt.rn.f16.f32 %rs830, %f115;}

	// end inline asm
	cvt.u64.u32 	%rd120, %r164;
	add.s64 	%rd121, %rd1, %rd120;
	ld.global.u8 	%rs853, [%rd121];
	cvt.rn.f32.u16 	%f116, %rs853;
	// begin inline asm
	{  cvt.rn.f16.f32 %rs831, %f116;}

	// end inline asm
	cvt.u64.u32 	%rd122, %r165;
	add.s64 	%rd123, %rd1, %rd122;
	ld.global.u8 	%rs854, [%rd123];
	cvt.rn.f32.u16 	%f117, %rs854;
	// begin inline asm
	{  cvt.rn.f16.f32 %rs832, %f117;}

	// end inline asm
	// begin inline asm
	{  cvt.rn.f16.f32 %rs833, %f11;}

	// end inline asm
	// begin inline asm
	{mul.f16 %rs834,%rs830,%rs833;
}
	// end inline asm
	// begin inline asm
	{add.f16 %rs1724,%rs1724,%rs834;
}
	// end inline asm
	// begin inline asm
	{mul.f16 %rs840,%rs831,%rs833;
}
	// end inline asm
	// begin inline asm
	{add.f16 %rs1725,%rs1725,%rs840;
}
	// end inline asm
	// begin inline asm
	{mul.f16 %rs846,%rs832,%rs833;
}
	// end inline asm
	// begin inline asm
	{add.f16 %rs1726,%rs1726,%rs846;
}
	// end inline asm
$L__BB0_46:
	ld.param.u32 	%r243, [_Z5sobelPhS_jjj_param_2];
	add.s32 	%r55, %r281, 1;
	setp.ge.s32 	%p31, %r55, %r243;
	@%p31 bra 	$L__BB0_57;
	@%p1 bra 	$L__BB0_49;
	add.s32 	%r166, %r265, -1;
	add.s32 	%r167, %r265, -2;
	cvt.u64.u32 	%rd124, %r265;
	add.s64 	%rd125, %rd1, %rd124;
	ld.global.u8 	%rs877, [%rd125];
	cvt.rn.f32.u16 	%f119, %rs877;
	// begin inline asm
	{  cvt.rn.f16.f32 %rs855, %f119;}

	// end inline asm
	cvt.u64.u32 	%rd126, %r166;
	add.s64 	%rd127, %rd1, %rd126;
	ld.global.u8 	%rs878, [%rd127];
	cvt.rn.f32.u16 	%f120, %rs878;
	// begin inline asm
	{  cvt.rn.f16.f32 %rs856, %f120;}

	// end inline asm
	cvt.u64.u32 	%rd128, %r167;
	add.s64 	%rd129, %rd1, %rd128;
	ld.global.u8 	%rs879, [%rd129];
	cvt.rn.f32.u16 	%f121, %rs879;
	// begin inline asm
	{  cvt.rn.f16.f32 %rs857, %f121;}

	// end inline asm
	// begin inline asm
	{  cvt.rn.f16.f32 %rs858, %f12;}

	// end inline asm
	// begin inline asm
	{mul.f16 %rs859,%rs855,%rs858;
}
	// end inline asm
	// begin inline asm
	{add.f16 %rs1724,%rs1724,%rs859;
}
	// end inline asm
	// begin inline asm
	{mul.f16 %rs865,%rs856,%rs858;
}
	// end inline asm
	// begin inline asm
	{add.f16 %rs1725,%rs1725,%rs865;
}
	// end inline asm
	// begin inline asm
	{mul.f16 %rs871,%rs857,%rs858;
}
	// end inline asm
	// begin inline asm
	{add.f16 %rs1726,%rs1726,%rs871;
}
	// end inline asm
$L__BB0_49:
	@%p5 bra 	$L__BB0_51;
	add.s32 	%r168, %r264, -1;
	add.s32 	%r169, %r264, -2;
	cvt.u64.u32 	%rd130, %r264;
	add.s64 	%rd131, %rd1, %rd130;
	ld.global.u8 	%rs902, [%rd131];
	cvt.rn.f32.u16 	%f123, %rs902;
	// begin inline asm
	{  cvt.rn.f16.f32 %rs880, %f123;}

	// end inline asm
	cvt.u64.u32 	%rd132, %r168;
	add.s64 	%rd133, %rd1, %rd132;
	ld.global.u8 	%rs903, [%rd133];
	cvt.rn.f32.u16 	%f124, %rs903;
	// begin inline asm
	{  cvt.rn.f16.f32 %rs881, %f124;}

	// end inline asm
	cvt.u64.u32 	%rd134, %r169;
	add.s64 	%rd135, %rd1, %rd134;
	ld.global.u8 	%rs904, [%rd135];
	cvt.rn.f32.u16 	%f125, %rs904;
	// begin inline asm
	{  cvt.rn.f16.f32 %rs882, %f125;}

	// end inline asm
	// begin inline asm
	{  cvt.rn.f16.f32 %rs883, %f13;}

	// end inline asm
	// begin inline asm
	{mul.f16 %rs884,%rs880,%rs883;
}
	// end inline asm
	// begin inline asm
	{add.f16 %rs1724,%rs1724,%rs884;
}
	// end inline asm
	// begin inline asm
	{mul.f16 %rs890,%rs881,%rs883;
}
	// end inline asm
	// begin inline asm
	{add.f16 %rs1725,%rs1725,%rs890;
}
	// end inline asm
	// begin inline asm
	{mul.f16 %rs896,%rs882,%rs883;
}
	// end inline asm
	// begin inline asm
	{add.f16 %rs1726,%rs1726,%rs896;
}
	// end inline asm
$L__BB0_51:
	@%p2 bra 	$L__BB0_53;
	add.s32 	%r170, %r263, -1;
	add.s32 	%r171, %r263, -2;
	cvt.u64.u32 	%rd136, %r263;
	add.s64 	%rd137, %rd1, %rd136;
	ld.global.u8 	%rs927, [%rd137];
	cvt.rn.f32.u16 	%f127, %rs927;
	// begin inline asm
	{  cvt.rn.f16.f32 %rs905, %f127;}

	// end inline asm
	cvt.u64.u32 	%rd138, %r170;
	add.s64 	%rd139, %rd1, %rd138;
	ld.global.u8 	%rs928, [%rd139];
	cvt.rn.f32.u16 	%f128, %rs928;
	// begin inline asm
	{  cvt.rn.f16.f32 %rs906, %f128;}

	// end inline asm
	cvt.u64.u32 	%rd140, %r171;
	add.s64 	%rd141, %rd1, %rd140;
	ld.global.u8 	%rs929, [%rd141];
	cvt.rn.f32.u16 	%f129, %rs929;
	// begin inline asm
	{  cvt.rn.f16.f32 %rs907, %f129;}

	// end inline asm
	// begin inline asm
	{  cvt.rn.f16.f32 %rs908, %f14;}

	// end inline asm
	// begin inline asm
	{mul.f16 %rs909,%rs905,%rs908;
}
	// end inline asm
	// begin inline asm
	{add.f16 %rs1724,%rs1724,%rs909;
}
	// end inline asm
	// begin inline asm
	{mul.f16 %rs915,%rs906,%rs908;
}
	// end inline asm
	// begin inline asm
	{add.f16 %rs1725,%rs1725,%rs915;
}
	// end inline asm
	// begin inline asm
	{mul.f16 %rs921,%rs907,%rs908;
}
	// end inline asm
	// begin inline asm
	{add.f16 %rs1726,%rs1726,%rs921;
}
	// end inline asm
$L__BB0_53:
	@%p3 bra 	$L__BB0_55;
	add.s32 	%r172, %r262, -1;
	add.s32 	%r173, %r262, -2;
	cvt.u64.u32 	%rd142, %r262;
	add.s64 	%rd143, %rd1, %rd142;
	ld.global.u8 	%rs952, [%rd143];
	cvt.rn.f32.u16 	%f131, %rs952;
	// begin inline asm
	{  cvt.rn.f16.f32 %rs930, %f131;}

	// end inline asm
	cvt.u64.u32 	%rd144, %r172;
	add.s64 	%rd145, %rd1, %rd144;
	ld.global.u8 	%rs953, [%rd145];
	cvt.rn.f32.u16 	%f132, %rs953;
	// begin inline asm
	{  cvt.rn.f16.f32 %rs931, %f132;}

	// end inline asm
	cvt.u64.u32 	%rd146, %r173;
	add.s64 	%rd147, %rd1, %rd146;
	ld.global.u8 	%rs954, [%rd147];
	cvt.rn.f32.u16 	%f133, %rs954;
	// begin inline asm
	{  cvt.rn.f16.f32 %rs932, %f133;}

	// end inline asm
	// begin inline asm
	{  cvt.rn.f16.f32 %rs933, %f15;}

	// end inline asm
	// begin inline asm
	{mul.f16 %rs934,%rs930,%rs933;
}
	// end inline asm
	// begin inline asm
	{add.f16 %rs1724,%rs1724,%rs934;
}
	// end inline asm
	// begin inline asm
	{mul.f16 %rs940,%rs931,%rs933;
}
	// end inline asm
	// begin inline asm
	{add.f16 %rs1725,%rs1725,%rs940;
}
	// end inline asm
	// begin inline asm
	{mul.f16 %rs946,%rs932,%rs933;
}
	// end inline asm
	// begin inline asm
	{add.f16 %rs1726,%rs1726,%rs946;
}
	// end inline asm
$L__BB0_55:
	@%p4 bra 	$L__BB0_57;
	add.s32 	%r174, %r261, -1;
	add.s32 	%r175, %r261, -2;
	cvt.u64.u32 	%rd148, %r261;
	add.s64 	%rd149, %rd1, %rd148;
	ld.global.u8 	%rs977, [%rd149];
	cvt.rn.f32.u16 	%f135, %rs977;
	// begin inline asm
	{  cvt.rn.f16.f32 %rs955, %f135;}

	// end inline asm
	cvt.u64.u32 	%rd150, %r174;
	add.s64 	%rd151, %rd1, %rd150;
	ld.global.u8 	%rs978, [%rd151];
	cvt.rn.f32.u16 	%f136, %rs978;
	// begin inline asm
	{  cvt.rn.f16.f32 %rs956, %f136;}

	// end inline asm
	cvt.u64.u32 	%rd152, %r175;
	add.s64 	%rd153, %rd1, %rd152;
	ld.global.u8 	%rs979, [%rd153];
	cvt.rn.f32.u16 	%f137, %rs979;
	// begin inline asm
	{  cvt.rn.f16.f32 %rs957, %f137;}

	// end inline asm
	// begin inline asm
	{  cvt.rn.f16.f32 %rs958, %f16;}

	// end inline asm
	// begin inline asm
	{mul.f16 %rs959,%rs955,%rs958;
}
	// end inline asm
	// begin inline asm
	{add.f16 %rs1724,%rs1724,%rs959;
}
	// end inline asm
	// begin inline asm
	{mul.f16 %rs965,%rs956,%rs958;
}
	// end inline asm
	// begin inline asm
	{add.f16 %rs1725,%rs1725,%rs965;
}
	// end inline asm
	// begin inline asm
	{mul.f16 %rs971,%rs957,%rs958;
}
	// end inline asm
	// begin inline asm
	{add.f16 %rs1726,%rs1726,%rs971;
}
	// end inline asm
$L__BB0_57:
	ld.param.u32 	%r244, [_Z5sobelPhS_jjj_param_2];
	setp.ge.s32 	%p32, %r53, %r244;
	setp.lt.s32 	%p33, %r52, 2;
	or.pred  	%p34, %p33, %p32;
	mov.u16 	%rs1799, %rs316;
	mov.u16 	%rs1800, %rs316;
	mov.u16 	%rs1801, %rs316;
	@%p34 bra 	$L__BB0_68;
	mov.u16 	%rs1799, %rs316;
	mov.u16 	%rs1800, %rs316;
	mov.u16 	%rs1801, %rs316;
	@%p1 bra 	$L__BB0_60;
	add.s32 	%r176, %r260, -1;
	add.s32 	%r177, %r260, -2;
	cvt.u64.u32 	%rd154, %r260;
	add.s64 	%rd155, %rd1, %rd154;
	ld.global.u8 	%rs1002, [%rd155];
	cvt.rn.f32.u16 	%f139, %rs1002;
	// begin inline asm
	{  cvt.rn.f16.f32 %rs980, %f139;}

	// end inline asm
	cvt.u64.u32 	%rd156, %r176;
	add.s64 	%rd157, %rd1, %rd156;
	ld.global.u8 	%rs1003, [%rd157];
	cvt.rn.f32.u16 	%f140, %rs1003;
	// begin inline asm
	{  cvt.rn.f16.f32 %rs981, %f140;}

	// end inline asm
	cvt.u64.u32 	%rd158, %r177;
	add.s64 	%rd159, %rd1, %rd158;
	ld.global.u8 	%rs1004, [%rd159];
	cvt.rn.f32.u16 	%f141, %rs1004;
	// begin inline asm
	{  cvt.rn.f16.f32 %rs982, %f141;}

	// end inline asm
	// begin inline asm
	{  cvt.rn.f16.f32 %rs983, %f17;}

	// end inline asm
	// begin inline asm
	{mul.f16 %rs984,%rs980,%rs983;
}
	// end inline asm
	// begin inline asm
	{add.f16 %rs1799,%rs316,%rs984;
}
	// end inline asm
	// begin inline asm
	{mul.f16 %rs990,%rs981,%rs983;
}
	// end inline asm
	// begin inline asm
	{add.f16 %rs1800,%rs316,%rs990;
}
	// end inline asm
	// begin inline asm
	{mul.f16 %rs996,%rs982,%rs983;
}
	// end inline asm
	// begin inline asm
	{add.f16 %rs1801,%rs316,%rs996;
}
	// end inline asm
$L__BB0_60:
	ld.param.u32 	%r253, [_Z5sobelPhS_jjj_param_3];
	mov.u32 	%r178, %ctaid.x;
	mov.u32 	%r179, %ntid.x;
	mov.u32 	%r180, %tid.x;
	mad.lo.s32 	%r181, %r178, %r179, %r180;
	setp.lt.s32 	%p35, %r181, 1;
	setp.gt.s32 	%p36, %r181, %r253;
	or.pred  	%p37, %p35, %p36;
	@%p37 bra 	$L__BB0_62;
	add.s32 	%r182, %r259, -1;
	add.s32 	%r183, %r259, -2;
	cvt.u64.u32 	%rd160, %r259;
	add.s64 	%rd161, %rd1, %rd160;
	ld.global.u8 	%rs1027, [%rd161];
	cvt.rn.f32.u16 	%f143, %rs1027;
	// begin inline asm
	{  cvt.rn.f16.f32 %rs1005, %f143;}

	// end inline asm
	cvt.u64.u32 	%rd162, %r182;
	add.s64 	%rd163, %rd1, %rd162;
	ld.global.u8 	%rs1028, [%rd163];
	cvt.rn.f32.u16 	%f144, %rs1028;
	// begin inline asm
	{  cvt.rn.f16.f32 %rs1006, %f144;}

	// end inline asm
	cvt.u64.u32 	%rd164, %r183;
	add.s64 	%rd165, %rd1, %rd164;
	ld.global.u8 	%rs1029, [%rd165];
	cvt.rn.f32.u16 	%f145, %rs1029;
	// begin inline asm
	{  cvt.rn.f16.f32 %rs1007, %f145;}

	// end inline asm
	// begin inline asm
	{  cvt.rn.f16.f32 %rs1008, %f18;}

	// end inline asm
	// begin inline asm
	{mul.f16 %rs1009,%rs1005,%rs1008;
}
	// end inline asm
	// begin inline asm
	{add.f16 %rs1799,%rs1799,%rs1009;
}
	// end inline asm
	// begin inline asm
	{mul.f16 %rs1015,%rs1006,%rs1008;
}
	// end inline asm
	// begin inline asm
	{add.f16 %rs1800,%rs1800,%rs1015;
}
	// end inline asm
	// begin inline asm
	{mul.f16 %rs1021,%rs1007,%rs1008;
}
	// end inline asm
	// begin inline asm
	{add.f16 %rs1801,%rs1801,%rs1021;
}
	// end inline asm
$L__BB0_62:
	@%p2 bra 	$L__BB0_64;
	add.s32 	%r184, %r258, -1;
	add.s32 	%r185, %r258, -2;
	cvt.u64.u32 	%rd166, %r258;
	add.s64 	%rd167, %rd1, %rd166;
	ld.global.u8 	%rs1052, [%rd167];
	cvt.rn.f32.u16 	%f147, %rs1052;
	// begin inline asm
	{  cvt.rn.f16.f32 %rs1030, %f147;}

	// end inline asm
	cvt.u64.u32 	%rd168, %r184;
	add.s64 	%rd169, %rd1, %rd168;
	ld.global.u8 	%rs1053, [%rd169];
	cvt.rn.f32.u16 	%f148, %rs1053;
	// begin inline asm
	{  cvt.rn.f16.f32 %rs1031, %f148;}

	// end inline asm
	cvt.u64.u32 	%rd170, %r185;
	add.s64 	%rd171, %rd1, %rd170;
	ld.global.u8 	%rs1054, [%rd171];
	cvt.rn.f32.u16 	%f149, %rs1054;
	// begin inline asm
	{  cvt.rn.f16.f32 %rs1032, %f149;}

	// end inline asm
	// begin inline asm
	{  cvt.rn.f16.f32 %rs1033, %f19;}

	// end inline asm
	// begin inline asm
	{mul.f16 %rs1034,%rs1030,%rs1033;
}
	// end inline asm
	// begin inline asm
	{add.f16 %rs1799,%rs1799,%rs1034;
}
	// end inline asm
	// begin inline asm
	{mul.f16 %rs1040,%rs1031,%rs1033;
}
	// end inline asm
	// begin inline asm
	{add.f16 %rs1800,%rs1800,%rs1040;
}
	// end inline asm
	// begin inline asm
	{mul.f16 %rs1046,%rs1032,%rs1033;
}
	// end inline asm
	// begin inline asm
	{add.f16 %rs1801,%rs1801,%rs1046;
}
	// end inline asm
$L__BB0_64:
	@%p3 bra 	$L__BB0_66;
	add.s32 	%r186, %r257, -1;
	add.s32 	%r187, %r257, -2;
	cvt.u64.u32 	%rd172, %r257;
	add.s64 	%rd173, %rd1, %rd172;
	ld.global.u8 	%rs1077, [%rd173];
	cvt.rn.f32.u16 	%f151, %rs1077;
	// begin inline asm
	{  cvt.rn.f16.f32 %rs1055, %f151;}

	// end inline asm
	cvt.u64.u32 	%rd174, %r186;
	add.s64 	%rd175, %rd1, %rd174;
	ld.global.u8 	%rs1078, [%rd175];
	cvt.rn.f32.u16 	%f152, %rs1078;
	// begin inline asm
	{  cvt.rn.f16.f32 %rs1056, %f152;}

	// end inline asm
	cvt.u64.u32 	%rd176, %r187;
	add.s64 	%rd177, %rd1, %rd176;
	ld.global.u8 	%rs1079, [%rd177];
	cvt.rn.f32.u16 	%f153, %rs1079;
	// begin inline asm
	{  cvt.rn.f16.f32 %rs1057, %f153;}

	// end inline asm
	// begin inline asm
	{  cvt.rn.f16.f32 %rs1058, %f20;}

	// end inline asm
	// begin inline asm
	{mul.f16 %rs1059,%rs1055,%rs1058;
}
	// end inline asm
	// begin inline asm
	{add.f16 %rs1799,%rs1799,%rs1059;
}
	// end inline asm
	// begin inline asm
	{mul.f16 %rs1065,%rs1056,%rs1058;
}
	// end inline asm
	// begin inline asm
	{add.f16 %rs1800,%rs1800,%rs1065;
}
	// end inline asm
	// begin inline asm
	{mul.f16 %rs1071,%rs1057,%rs1058;
}
	// end inline asm
	// begin inline asm
	{add.f16 %rs1801,%rs1801,%rs1071;
}
	// end inline asm
$L__BB0_66:
	@%p4 bra 	$L__BB0_68;
	add.s32 	%r188, %r256, -1;
	add.s32 	%r189, %r256, -2;
	cvt.u64.u32 	%rd178, %r256;
	add.s64 	%rd179, %rd1, %rd178;
	ld.global.u8 	%rs1102, [%rd179];
	cvt.rn.f32.u16 	%f155, %rs1102;
	// begin inline asm
	{  cvt.rn.f16.f32 %rs1080, %f155;}

	// end inline asm
	cvt.u64.u32 	%rd180, %r188;
	add.s64 	%rd181, %rd1, %rd180;
	ld.global.u8 	%rs1103, [%rd181];
	cvt.rn.f32.u16 	%f156, %rs1103;
	// begin inline asm
	{  cvt.rn.f16.f32 %rs1081, %f156;}

	// end inline asm
	cvt.u64.u32 	%rd182, %r189;
	add.s64 	%rd183, %rd1, %rd182;
	ld.global.u8 	%rs1104, [%rd183];
	cvt.rn.f32.u16 	%f157, %rs1104;
	// begin inline asm
	{  cvt.rn.f16.f32 %rs1082, %f157;}

	// end inline asm
	// begin inline asm
	{  cvt.rn.f16.f32 %rs1083, %f21;}

	// end inline asm
	// begin inline asm
	{mul.f16 %rs1084,%rs1080,%rs1083;
}
	// end inline asm
	// begin inline asm
	{add.f16 %rs1799,%rs1799,%rs1084;
}
	// end inline asm
	// begin inline asm
	{mul.f16 %rs1090,%rs1081,%rs1083;
}
	// end inline asm
	// begin inline asm
	{add.f16 %rs1800,%rs1800,%rs1090;
}
	// end inline asm
	// begin inline asm
	{mul.f16 %rs1096,%rs1082,%rs1083;
}
	// end inline asm
	// begin inline asm
	{add.f16 %rs1801,%rs1801,%rs1096;
}
	// end inline asm
$L__BB0_68:
	ld.param.u32 	%r254, [_Z5sobelPhS_jjj_param_3];
	ld.param.u32 	%r245, [_Z5sobelPhS_jjj_param_2];
	mov.u32 	%r190, %ctaid.x;
	mov.u32 	%r191, %ntid.x;
	mov.u32 	%r192, %tid.x;
	mad.lo.s32 	%r193, %r190, %r191, %r192;
	setp.lt.s32 	%p38, %r193, 1;
	setp.gt.s32 	%p39, %r193, %r254;
	or.pred  	%p6, %p38, %p39;
	setp.gt.s32 	%p40, %r52, %r245;
	setp.lt.s32 	%p41, %r52, 1;
	or.pred  	%p42, %p41, %p40;
	@%p42 bra 	$L__BB0_79;
	@%p1 bra 	$L__BB0_71;
	add.s32 	%r194, %r280, -1;
	add.s32 	%r195, %r280, -2;
	cvt.u64.u32 	%rd184, %r280;
	add.s64 	%rd185, %rd1, %rd184;
	ld.global.u8 	%rs1127, [%rd185];
	cvt.rn.f32.u16 	%f159, %rs1127;
	// begin inline asm
	{  cvt.rn.f16.f32 %rs1105, %f159;}

	// end inline asm
	cvt.u64.u32 	%rd186, %r194;
	add.s64 	%rd187, %rd1, %rd186;
	ld.global.u8 	%rs1128, [%rd187];
	cvt.rn.f32.u16 	%f160, %rs1128;
	// begin inline asm
	{  cvt.rn.f16.f32 %rs1106, %f160;}

	// end inline asm
	cvt.u64.u32 	%rd188, %r195;
	add.s64 	%rd189, %rd1, %rd188;
	ld.global.u8 	%rs1129, [%rd189];
	cvt.rn.f32.u16 	%f161, %rs1129;
	// begin inline asm
	{  cvt.rn.f16.f32 %rs1107, %f161;}

	// end inline asm
	// begin inline asm
	{  cvt.rn.f16.f32 %rs1108, %f22;}

	// end inline asm
	// begin inline asm
	{mul.f16 %rs1109,%rs1105,%rs1108;
}
	// end inline asm
	// begin inline asm
	{add.f16 %rs1799,%rs1799,%rs1109;
}
	// end inline asm
	// begin inline asm
	{mul.f16 %rs1115,%rs1106,%rs1108;
}
	// end inline asm
	// begin inline asm
	{add.f16 %rs1800,%rs1800,%rs1115;
}
	// end inline asm
	// begin inline asm
	{mul.f16 %rs1121,%rs1107,%rs1108;
}
	// end inline asm
	// begin inline asm
	{add.f16 %rs1801,%rs1801,%rs1121;
}
	// end inline asm
$L__BB0_71:
	@%p6 bra 	$L__BB0_73;
	add.s32 	%r196, %r279, -1;
	add.s32 	%r197, %r279, -2;
	cvt.u64.u32 	%rd190, %r279;
	add.s64 	%rd191, %rd1, %rd190;
	ld.global.u8 	%rs1152, [%rd191];
	cvt.rn.f32.u16 	%f163, %rs1152;
	// begin inline asm
	{  cvt.rn.f16.f32 %rs1130, %f163;}

	// end inline asm
	cvt.u64.u32 	%rd192, %r196;
	add.s64 	%rd193, %rd1, %rd192;
	ld.global.u8 	%rs1153, [%rd193];
	cvt.rn.f32.u16 	%f164, %rs1153;
	// begin inline asm
	{  cvt.rn.f16.f32 %rs1131, %f164;}

	// end inline asm
	cvt.u64.u32 	%rd194, %r197;
	add.s64 	%rd195, %rd1, %rd194;
	ld.global.u8 	%rs1154, [%rd195];
	cvt.rn.f32.u16 	%f165, %rs1154;
	// begin inline asm
	{  cvt.rn.f16.f32 %rs1132, %f165;}

	// end inline asm
	// begin inline asm
	{  cvt.rn.f16.f32 %rs1133, %f23;}

	// end inline asm
	// begin inline asm
	{mul.f16 %rs1134,%rs1130,%rs1133;
}
	// end inline asm
	// begin inline asm
	{add.f16 %rs1799,%rs1799,%rs1134;
}
	// end inline asm
	// begin inline asm
	{mul.f16 %rs1140,%rs1131,%rs1133;
}
	// end inline asm
	// begin inline asm
	{add.f16 %rs1800,%rs1800,%rs1140;
}
	// end inline asm
	// begin inline asm
	{mul.f16 %rs1146,%rs1132,%rs1133;
}
	// end inline asm
	// begin inline asm
	{add.f16 %rs1801,%rs1801,%rs1146;
}
	// end inline asm
$L__BB0_73:
	@%p2 bra 	$L__BB0_75;
	add.s32 	%r198, %r278, -1;
	add.s32 	%r199, %r278, -2;
	cvt.u64.u32 	%rd196, %r278;
	add.s64 	%rd197, %rd1, %rd196;
	ld.global.u8 	%rs1177, [%rd197];
	cvt.rn.f32.u16 	%f167, %rs1177;
	// begin inline asm
	{  cvt.rn.f16.f32 %rs1155, %f167;}

	// end inline asm
	cvt.u64.u32 	%rd198, %r198;
	add.s64 	%rd199, %rd1, %rd198;
	ld.global.u8 	%rs1178, [%rd199];
	cvt.rn.f32.u16 	%f168, %rs1178;
	// begin inline asm
	{  cvt.rn.f16.f32 %rs1156, %f168;}

	// end inline asm
	cvt.u64.u32 	%rd200, %r199;
	add.s64 	%rd201, %rd1, %rd200;
	ld.global.u8 	%rs1179, [%rd201];
	cvt.rn.f32.u16 	%f169, %rs1179;
	// begin inline asm
	{  cvt.rn.f16.f32 %rs1157, %f169;}

	// end inline asm
	// begin inline asm
	{  cvt.rn.f16.f32 %rs1158, %f24;}

	// end inline asm
	// begin inline asm
	{mul.f16 %rs1159,%rs1155,%rs1158;
}
	// end inline asm
	// begin inline asm
	{add.f16 %rs1799,%rs1799,%rs1159;
}
	// end inline asm
	// begin inline asm
	{mul.f16 %rs1165,%rs1156,%rs1158;
}
	// end inline asm
	// begin inline asm
	{add.f16 %rs1800,%rs1800,%rs1165;
}
	// end inline asm
	// begin inline asm
	{mul.f16 %rs1171,%rs1157,%rs1158;
}
	// end inline asm
	// begin inline asm
	{add.f16 %rs1801,%rs1801,%rs1171;
}
	// end inline asm
$L__BB0_75:
	@%p3 bra 	$L__BB0_77;
	add.s32 	%r200, %r277, -1;
	add.s32 	%r201, %r277, -2;
	cvt.u64.u32 	%rd202, %r277;
	add.s64 	%rd203, %rd1, %rd202;
	ld.global.u8 	%rs1202, [%rd203];
	cvt.rn.f32.u16 	%f171, %rs1202;
	// begin inline asm
	{  cvt.rn.f16.f32 %rs1180, %f171;}

	// end inline asm
	cvt.u64.u32 	%rd204, %r200;
	add.s64 	%rd205, %rd1, %rd204;
	ld.global.u8 	%rs1203, [%rd205];
	cvt.rn.f32.u16 	%f172, %rs1203;
	// begin inline asm
	{  cvt.rn.f16.f32 %rs1181, %f172;}

	// end inline asm
	cvt.u64.u32 	%rd206, %r201;
	add.s64 	%rd207, %rd1, %rd206;
	ld.global.u8 	%rs1204, [%rd207];
	cvt.rn.f32.u16 	%f173, %rs1204;
	// begin inline asm
	{  cvt.rn.f16.f32 %rs1182, %f173;}

	// end inline asm
	// begin inline asm
	{  cvt.rn.f16.f32 %rs1183, %f25;}

	// end inline asm
	// begin inline asm
	{mul.f16 %rs1184,%rs1180,%rs1183;
}
	// end inline asm
	// begin inline asm
	{add.f16 %rs1799,%rs1799,%rs1184;
}
	// end inline asm
	// begin inline asm
	{mul.f16 %rs1190,%rs1181,%rs1183;
}
	// end inline asm
	// begin inline asm
	{add.f16 %rs1800,%rs1800,%rs1190;
}
	// end inline asm
	// begin inline asm
	{mul.f16 %rs1196,%rs1182,%rs1183;
}
	// end inline asm
	// begin inline asm
	{add.f16 %rs1801,%rs1801,%rs1196;
}
	// end inline asm
$L__BB0_77:
	@%p4 bra 	$L__BB0_79;
	add.s32 	%r202, %r276, -1;
	add.s32 	%r203, %r276, -2;
	cvt.u64.u32 	%rd208, %r276;
	add.s64 	%rd209, %rd1, %rd208;
	ld.global.u8 	%rs1227, [%rd209];
	cvt.rn.f32.u16 	%f175, %rs1227;
	// begin inline asm
	{  cvt.rn.f16.f32 %rs1205, %f175;}

	// end inline asm
	cvt.u64.u32 	%rd210, %r202;
	add.s64 	%rd211, %rd1, %rd210;
	ld.global.u8 	%rs1228, [%rd211];
	cvt.rn.f32.u16 	%f176, %rs1228;
	// begin inline asm
	{  cvt.rn.f16.f32 %rs1206, %f176;}

	// end inline asm
	cvt.u64.u32 	%rd212, %r203;
	add.s64 	%rd213, %rd1, %rd212;
	ld.global.u8 	%rs1229, [%rd213];
	cvt.rn.f32.u16 	%f177, %rs1229;
	// begin inline asm
	{  cvt.rn.f16.f32 %rs1207, %f177;}

	// end inline asm
	// begin inline asm
	{  cvt.rn.f16.f32 %rs1208, %f26;}

	// end inline asm
	// begin inline asm
	{mul.f16 %rs1209,%rs1205,%rs1208;
}
	// end inline asm
	// begin inline asm
	{add.f16 %rs1799,%rs1799,%rs1209;
}
	// end inline asm
	// begin inline asm
	{mul.f16 %rs1215,%rs1206,%rs1208;
}
	// end inline asm
	// begin inline asm
	{add.f16 %rs1800,%rs1800,%rs1215;
}
	// end inline asm
	// begin inline asm
	{mul.f16 %rs1221,%rs1207,%rs1208;
}
	// end inline asm
	// begin inline asm
	{add.f16 %rs1801,%rs1801,%rs1221;
}
	// end inline asm
$L__BB0_79:
	ld.param.u32 	%r246, [_Z5sobelPhS_jjj_param_2];
	setp.ge.s32 	%p43, %r52, %r246;
	@%p43 bra 	$L__BB0_90;
	@%p1 bra 	$L__BB0_82;
	add.s32 	%r204, %r275, -1;
	add.s32 	%r205, %r275, -2;
	cvt.u64.u32 	%rd214, %r275;
	add.s64 	%rd215, %rd1, %rd214;
	ld.global.u8 	%rs1252, [%rd215];
	cvt.rn.f32.u16 	%f179, %rs1252;
	// begin inline asm
	{  cvt.rn.f16.f32 %rs1230, %f179;}

	// end inline asm
	cvt.u64.u32 	%rd216, %r204;
	add.s64 	%rd217, %rd1, %rd216;
	ld.global.u8 	%rs1253, [%rd217];
	cvt.rn.f32.u16 	%f180, %rs1253;
	// begin inline asm
	{  cvt.rn.f16.f32 %rs1231, %f180;}

	// end inline asm
	cvt.u64.u32 	%rd218, %r205;
	add.s64 	%rd219, %rd1, %rd218;
	ld.global.u8 	%rs1254, [%rd219];
	cvt.rn.f32.u16 	%f181, %rs1254;
	// begin inline asm
	{  cvt.rn.f16.f32 %rs1232, %f181;}

	// end inline asm
	// begin inline asm
	{  cvt.rn.f16.f32 %rs1233, %f27;}

	// end inline asm
	// begin inline asm
	{mul.f16 %rs1234,%rs1230,%rs1233;
}
	// end inline asm
	// begin inline asm
	{add.f16 %rs1799,%rs1799,%rs1234;
}
	// end inline asm
	// begin inline asm
	{mul.f16 %rs1240,%rs1231,%rs1233;
}
	// end inline asm
	// begin inline asm
	{add.f16 %rs1800,%rs1800,%rs1240;
}
	// end inline asm
	// begin inline asm
	{mul.f16 %rs1246,%rs1232,%rs1233;
}
	// end inline asm
	// begin inline asm
	{add.f16 %rs1801,%rs1801,%rs1246;
}
	// end inline asm
$L__BB0_82:
	@%p6 bra 	$L__BB0_84;
	add.s32 	%r206, %r274, -1;
	add.s32 	%r207, %r274, -2;
	cvt.u64.u32 	%rd220, %r274;
	add.s64 	%rd221, %rd1, %rd220;
	ld.global.u8 	%rs1277, [%rd221];
	cvt.rn.f32.u16 	%f183, %rs1277;
	// begin inline asm
	{  cvt.rn.f16.f32 %rs1255, %f183;}

	// end inline asm
	cvt.u64.u32 	%rd222, %r206;
	add.s64 	%rd223, %rd1, %rd222;
	ld.global.u8 	%rs1278, [%rd223];
	cvt.rn.f32.u16 	%f184, %rs1278;
	// begin inline asm
	{  cvt.rn.f16.f32 %rs1256, %f184;}

	// end inline asm
	cvt.u64.u32 	%rd224, %r207;
	add.s64 	%rd225, %rd1, %rd224;
	ld.global.u8 	%rs1279, [%rd225];
	cvt.rn.f32.u16 	%f185, %rs1279;
	// begin inline asm
	{  cvt.rn.f16.f32 %rs1257, %f185;}

	// end inline asm
	ld.const.s8 	%rs1280, [mask+32];
	cvt.rn.f32.s16 	%f186, %rs1280;
	// begin inline asm
	{  cvt.rn.f16.f32 %rs1258, %f186;}

	// end inline asm
	// begin inline asm
	{mul.f16 %rs1259,%rs1255,%rs1258;
}
	// end inline asm
	// begin inline asm
	{add.f16 %rs1799,%rs1799,%rs1259;
}
	// end inline asm
	// begin inline asm
	{mul.f16 %rs1265,%rs1256,%rs1258;
}
	// end inline asm
	// begin inline asm
	{add.f16 %rs1800,%rs1800,%rs1265;
}
	// end inline asm
	// begin inline asm
	{mul.f16 %rs1271,%rs1257,%rs1258;
}
	// end inline asm
	// begin inline asm
	{add.f16 %rs1801,%rs1801,%rs1271;
}
	// end inline asm
$L__BB0_84:
	@%p2 bra 	$L__BB0_86;
	add.s32 	%r208, %r273, -1;
	add.s32 	%r209, %r273, -2;
	cvt.u64.u32 	%rd226, %r273;
	add.s64 	%rd227, %rd1, %rd226;
	ld.global.u8 	%rs1303, [%rd227];
	cvt.rn.f32.u16 	%f187, %rs1303;
	// begin inline asm
	{  cvt.rn.f16.f32 %rs1281, %f187;}

	// end inline asm
	cvt.u64.u32 	%rd228, %r208;
	add.s64 	%rd229, %rd1, %rd228;
	ld.global.u8 	%rs1304, [%rd229];
	cvt.rn.f32.u16 	%f188, %rs1304;
	// begin inline asm
	{  cvt.rn.f16.f32 %rs1282, %f188;}

	// end inline asm
	cvt.u64.u32 	%rd230, %r209;
	add.s64 	%rd231, %rd1, %rd230;
	ld.global.u8 	%rs1305, [%rd231];
	cvt.rn.f32.u16 	%f189, %rs1305;
	// begin inline asm
	{  cvt.rn.f16.f32 %rs1283, %f189;}

	// end inline asm
	ld.const.s8 	%rs1306, [mask+37];
	cvt.rn.f32.s16 	%f190, %rs1306;
	// begin inline asm
	{  cvt.rn.f16.f32 %rs1284, %f190;}

	// end inline asm
	// begin inline asm
	{mul.f16 %rs1285,%rs1281,%rs1284;
}
	// end inline asm
	// begin inline asm
	{add.f16 %rs1799,%rs1799,%rs1285;
}
	// end inline asm
	// begin inline asm
	{mul.f16 %rs1291,%rs1282,%rs1284;
}
	// end inline asm
	// begin inline asm
	{add.f16 %rs1800,%rs1800,%rs1291;
}
	// end inline asm
	// begin inline asm
	{mul.f16 %rs1297,%rs1283,%rs1284;
}
	// end inline asm
	// begin inline asm
	{add.f16 %rs1801,%rs1801,%rs1297;
}
	// end inline asm
$L__BB0_86:
	@%p3 bra 	$L__BB0_88;
	add.s32 	%r210, %r272, -1;
	add.s32 	%r211, %r272, -2;
	cvt.u64.u32 	%rd232, %r272;
	add.s64 	%rd233, %rd1, %rd232;
	ld.global.u8 	%rs1329, [%rd233];
	cvt.rn.f32.u16 	%f191, %rs1329;
	// begin inline asm
	{  cvt.rn.f16.f32 %rs1307, %f191;}

	// end inline asm
	cvt.u64.u32 	%rd234, %r210;
	add.s64 	%rd235, %rd1, %rd234;
	ld.global.u8 	%rs1330, [%rd235];
	cvt.rn.f32.u16 	%f192, %rs1330;
	// begin inline asm
	{  cvt.rn.f16.f32 %rs1308, %f192;}

	// end inline asm
	cvt.u64.u32 	%rd236, %r211;
	add.s64 	%rd237, %rd1, %rd236;
	ld.global.u8 	%rs1331, [%rd237];
	cvt.rn.f32.u16 	%f193, %rs1331;
	// begin inline asm
	{  cvt.rn.f16.f32 %rs1309, %f193;}

	// end inline asm
	ld.const.s8 	%rs1332, [mask+42];
	cvt.rn.f32.s16 	%f194, %rs1332;
	// begin inline asm
	{  cvt.rn.f16.f32 %rs1310, %f194;}

	// end inline asm
	// begin inline asm
	{mul.f16 %rs1311,%rs1307,%rs1310;
}
	// end inline asm
	// begin inline asm
	{add.f16 %rs1799,%rs1799,%rs1311;
}
	// end inline asm
	// begin inline asm
	{mul.f16 %rs1317,%rs1308,%rs1310;
}
	// end inline asm
	// begin inline asm
	{add.f16 %rs1800,%rs1800,%rs1317;
}
	// end inline asm
	// begin inline asm
	{mul.f16 %rs1323,%rs1309,%rs1310;
}
	// end inline asm
	// begin inline asm
	{add.f16 %rs1801,%rs1801,%rs1323;
}
	// end inline asm
$L__BB0_88:
	@%p4 bra 	$L__BB0_90;
	add.s32 	%r212, %r271, -1;
	add.s32 	%r213, %r271, -2;
	cvt.u64.u32 	%rd238, %r271;
	add.s64 	%rd239, %rd1, %rd238;
	ld.global.u8 	%rs1355, [%rd239];
	cvt.rn.f32.u16 	%f195, %rs1355;
	// begin inline asm
	{  cvt.rn.f16.f32 %rs1333, %f195;}

	// end inline asm
	cvt.u64.u32 	%rd240, %r212;
	add.s64 	%rd241, %rd1, %rd240;
	ld.global.u8 	%rs1356, [%rd241];
	cvt.rn.f32.u16 	%f196, %rs1356;
	// begin inline asm
	{  cvt.rn.f16.f32 %rs1334, %f196;}

	// end inline asm
	cvt.u64.u32 	%rd242, %r213;
	add.s64 	%rd243, %rd1, %rd242;
	ld.global.u8 	%rs1357, [%rd243];
	cvt.rn.f32.u16 	%f197, %rs1357;
	// begin inline asm
	{  cvt.rn.f16.f32 %rs1335, %f197;}

	// end inline asm
	ld.const.s8 	%rs1358, [mask+47];
	cvt.rn.f32.s16 	%f198, %rs1358;
	// begin inline asm
	{  cvt.rn.f16.f32 %rs1336, %f198;}

	// end inline asm
	// begin inline asm
	{mul.f16 %rs1337,%rs1333,%rs1336;
}
	// end inline asm
	// begin inline asm
	{add.f16 %rs1799,%rs1799,%rs1337;
}
	// end inline asm
	// begin inline asm
	{mul.f16 %rs1343,%rs1334,%rs1336;
}
	// end inline asm
	// begin inline asm
	{add.f16 %rs1800,%rs1800,%rs1343;
}
	// end inline asm
	// begin inline asm
	{mul.f16 %rs1349,%rs1335,%rs1336;
}
	// end inline asm
	// begin inline asm
	{add.f16 %rs1801,%rs1801,%rs1349;
}
	// end inline asm
$L__BB0_90:
	ld.param.u32 	%r247, [_Z5sobelPhS_jjj_param_2];
	setp.ge.s32 	%p44, %r281, %r247;
	@%p44 bra 	$L__BB0_101;
	@%p1 bra 	$L__BB0_93;
	add.s32 	%r214, %r270, -1;
	add.s32 	%r215, %r270, -2;
	cvt.u64.u32 	%rd244, %r270;
	add.s64 	%rd245, %rd1, %rd244;
	ld.global.u8 	%rs1381, [%rd245];
	cvt.rn.f32.u16 	%f199, %rs1381;
	// begin inline asm
	{  cvt.rn.f16.f32 %rs1359, %f199;}

	// end inline asm
	cvt.u64.u32 	%rd246, %r214;
	add.s64 	%rd247, %rd1, %rd246;
	ld.global.u8 	%rs1382, [%rd247];
	cvt.rn.f32.u16 	%f200, %rs1382;
	// begin inline asm
	{  cvt.rn.f16.f32 %rs1360, %f200;}

	// end inline asm
	cvt.u64.u32 	%rd248, %r215;
	add.s64 	%rd249, %rd1, %rd248;
	ld.global.u8 	%rs1383, [%rd249];
	cvt.rn.f32.u16 	%f201, %rs1383;
	// begin inline asm
	{  cvt.rn.f16.f32 %rs1361, %f201;}

	// end inline asm
	ld.const.s8 	%rs1384, [mask+28];
	cvt.rn.f32.s16 	%f202, %rs1384;
	// begin inline asm
	{  cvt.rn.f16.f32 %rs1362, %f202;}

	// end inline asm
	// begin inline asm
	{mul.f16 %rs1363,%rs1359,%rs1362;
}
	// end inline asm
	// begin inline asm
	{add.f16 %rs1799,%rs1799,%rs1363;
}
	// end inline asm
	// begin inline asm
	{mul.f16 %rs1369,%rs1360,%rs1362;
}
	// end inline asm
	// begin inline asm
	{add.f16 %rs1800,%rs1800,%rs1369;
}
	// end inline asm
	// begin inline asm
	{mul.f16 %rs1375,%rs1361,%rs1362;
}
	// end inline asm
	// begin inline asm
	{add.f16 %rs1801,%rs1801,%rs1375;
}
	// end inline asm
$L__BB0_93:
	@%p6 bra 	$L__BB0_95;
	add.s32 	%r216, %r269, -1;
	add.s32 	%r217, %r269, -2;
	cvt.u64.u32 	%rd250, %r269;
	add.s64 	%rd251, %rd1, %rd250;
	ld.global.u8 	%rs1407, [%rd251];
	cvt.rn.f32.u16 	%f203, %rs1407;
	// begin inline asm
	{  cvt.rn.f16.f32 %rs1385, %f203;}

	// end inline asm
	cvt.u64.u32 	%rd252, %r216;
	add.s64 	%rd253, %rd1, %rd252;
	ld.global.u8 	%rs1408, [%rd253];
	cvt.rn.f32.u16 	%f204, %rs1408;
	// begin inline asm
	{  cvt.rn.f16.f32 %rs1386, %f204;}

	// end inline asm
	cvt.u64.u32 	%rd254, %r217;
	add.s64 	%rd255, %rd1, %rd254;
	ld.global.u8 	%rs1409, [%rd255];
	cvt.rn.f32.u16 	%f205, %rs1409;
	// begin inline asm
	{  cvt.rn.f16.f32 %rs1387, %f205;}

	// end inline asm
	ld.const.s8 	%rs1410, [mask+33];
	cvt.rn.f32.s16 	%f206, %rs1410;
	// begin inline asm
	{  cvt.rn.f16.f32 %rs1388, %f206;}

	// end inline asm
	// begin inline asm
	{mul.f16 %rs1389,%rs1385,%rs1388;
}
	// end inline asm
	// begin inline asm
	{add.f16 %rs1799,%rs1799,%rs1389;
}
	// end inline asm
	// begin inline asm
	{mul.f16 %rs1395,%rs1386,%rs1388;
}
	// end inline asm
	// begin inline asm
	{add.f16 %rs1800,%rs1800,%rs1395;
}
	// end inline asm
	// begin inline asm
	{mul.f16 %rs1401,%rs1387,%rs1388;
}
	// end inline asm
	// begin inline asm
	{add.f16 %rs1801,%rs1801,%rs1401;
}
	// end inline asm
$L__BB0_95:
	@%p2 bra 	$L__BB0_97;
	add.s32 	%r218, %r268, -1;
	add.s32 	%r219, %r268, -2;
	cvt.u64.u32 	%rd256, %r268;
	add.s64 	%rd257, %rd1, %rd256;
	ld.global.u8 	%rs1433, [%rd257];
	cvt.rn.f32.u16 	%f207, %rs1433;
	// begin inline asm
	{  cvt.rn.f16.f32 %rs1411, %f207;}

	// end inline asm
	cvt.u64.u32 	%rd258, %r218;
	add.s64 	%rd259, %rd1, %rd258;
	ld.global.u8 	%rs1434, [%rd259];
	cvt.rn.f32.u16 	%f208, %rs1434;
	// begin inline asm
	{  cvt.rn.f16.f32 %rs1412, %f208;}

	// end inline asm
	cvt.u64.u32 	%rd260, %r219;
	add.s64 	%rd261, %rd1, %rd260;
	ld.global.u8 	%rs1435, [%rd261];
	cvt.rn.f32.u16 	%f209, %rs1435;
	// begin inline asm
	{  cvt.rn.f16.f32 %rs1413, %f209;}

	// end inline asm
	ld.const.s8 	%rs1436, [mask+38];
	cvt.rn.f32.s16 	%f210, %rs1436;
	// begin inline asm
	{  cvt.rn.f16.f32 %rs1414, %f210;}

	// end inline asm
	// begin inline asm
	{mul.f16 %rs1415,%rs1411,%rs1414;
}
	// end inline asm
	// begin inline asm
	{add.f16 %rs1799,%rs1799,%rs1415;
}
	// end inline asm
	// begin inline asm
	{mul.f16 %rs1421,%rs1412,%rs1414;
}
	// end inline asm
	// begin inline asm
	{add.f16 %rs1800,%rs1800,%rs1421;
}
	// end inline asm
	// begin inline asm
	{mul.f16 %rs1427,%rs1413,%rs1414;
}
	// end inline asm
	// begin inline asm
	{add.f16 %rs1801,%rs1801,%rs1427;
}
	// end inline asm
$L__BB0_97:
	@%p3 bra 	$L__BB0_99;
	add.s32 	%r220, %r267, -1;
	add.s32 	%r221, %r267, -2;
	cvt.u64.u32 	%rd262, %r267;
	add.s64 	%rd263, %rd1, %rd262;
	ld.global.u8 	%rs1459, [%rd263];
	cvt.rn.f32.u16 	%f211, %rs1459;
	// begin inline asm
	{  cvt.rn.f16.f32 %rs1437, %f211;}

	// end inline asm
	cvt.u64.u32 	%rd264, %r220;
	add.s64 	%rd265, %rd1, %rd264;
	ld.global.u8 	%rs1460, [%rd265];
	cvt.rn.f32.u16 	%f212, %rs1460;
	// begin inline asm
	{  cvt.rn.f16.f32 %rs1438, %f212;}

	// end inline asm
	cvt.u64.u32 	%rd266, %r221;
	add.s64 	%rd267, %rd1, %rd266;
	ld.global.u8 	%rs1461, [%rd267];
	cvt.rn.f32.u16 	%f213, %rs1461;
	// begin inline asm
	{  cvt.rn.f16.f32 %rs1439, %f213;}

	// end inline asm
	ld.const.s8 	%rs1462, [mask+43];
	cvt.rn.f32.s16 	%f214, %rs1462;
	// begin inline asm
	{  cvt.rn.f16.f32 %rs1440, %f214;}

	// end inline asm
	// begin inline asm
	{mul.f16 %rs1441,%rs1437,%rs1440;
}
	// end inline asm
	// begin inline asm
	{add.f16 %rs1799,%rs1799,%rs1441;
}
	// end inline asm
	// begin inline asm
	{mul.f16 %rs1447,%rs1438,%rs1440;
}
	// end inline asm
	// begin inline asm
	{add.f16 %rs1800,%rs1800,%rs1447;
}
	// end inline asm
	// begin inline asm
	{mul.f16 %rs1453,%rs1439,%rs1440;
}
	// end inline asm
	// begin inline asm
	{add.f16 %rs1801,%rs1801,%rs1453;
}
	// end inline asm
$L__BB0_99:
	@%p4 bra 	$L__BB0_101;
	add.s32 	%r222, %r266, -1;
	add.s32 	%r223, %r266, -2;
	cvt.u64.u32 	%rd268, %r266;
	add.s64 	%rd269, %rd1, %rd268;
	ld.global.u8 	%rs1485, [%rd269];
	cvt.rn.f32.u16 	%f215, %rs1485;
	// begin inline asm
	{  cvt.rn.f16.f32 %rs1463, %f215;}

	// end inline asm
	cvt.u64.u32 	%rd270, %r222;
	add.s64 	%rd271, %rd1, %rd270;
	ld.global.u8 	%rs1486, [%rd271];
	cvt.rn.f32.u16 	%f216, %rs1486;
	// begin inline asm
	{  cvt.rn.f16.f32 %rs1464, %f216;}

	// end inline asm
	cvt.u64.u32 	%rd272, %r223;
	add.s64 	%rd273, %rd1, %rd272;
	ld.global.u8 	%rs1487, [%rd273];
	cvt.rn.f32.u16 	%f217, %rs1487;
	// begin inline asm
	{  cvt.rn.f16.f32 %rs1465, %f217;}

	// end inline asm
	ld.const.s8 	%rs1488, [mask+48];
	cvt.rn.f32.s16 	%f218, %rs1488;
	// begin inline asm
	{  cvt.rn.f16.f32 %rs1466, %f218;}

	// end inline asm
	// begin inline asm
	{mul.f16 %rs1467,%rs1463,%rs1466;
}
	// end inline asm
	// begin inline asm
	{add.f16 %rs1799,%rs1799,%rs1467;
}
	// end inline asm
	// begin inline asm
	{mul.f16 %rs1473,%rs1464,%rs1466;
}
	// end inline asm
	// begin inline asm
	{add.f16 %rs1800,%rs1800,%rs1473;
}
	// end inline asm
	// begin inline asm
	{mul.f16 %rs1479,%rs1465,%rs1466;
}
	// end inline asm
	// begin inline asm
	{add.f16 %rs1801,%rs1801,%rs1479;
}
	// end inline asm
$L__BB0_101:
	ld.param.u32 	%r248, [_Z5sobelPhS_jjj_param_2];
	setp.ge.s32 	%p45, %r55, %r248;
	@%p45 bra 	$L__BB0_112;
	@%p1 bra 	$L__BB0_104;
	add.s32 	%r224, %r265, -1;
	add.s32 	%r225, %r265, -2;
	cvt.u64.u32 	%rd274, %r265;
	add.s64 	%rd275, %rd1, %rd274;
	ld.global.u8 	%rs1511, [%rd275];
	cvt.rn.f32.u16 	%f219, %rs1511;
	// begin inline asm
	{  cvt.rn.f16.f32 %rs1489, %f219;}

	// end inline asm
	cvt.u64.u32 	%rd276, %r224;
	add.s64 	%rd277, %rd1, %rd276;
	ld.global.u8 	%rs1512, [%rd277];
	cvt.rn.f32.u16 	%f220, %rs1512;
	// begin inline asm
	{  cvt.rn.f16.f32 %rs1490, %f220;}

	// end inline asm
	cvt.u64.u32 	%rd278, %r225;
	add.s64 	%rd279, %rd1, %rd278;
	ld.global.u8 	%rs1513, [%rd279];
	cvt.rn.f32.u16 	%f221, %rs1513;
	// begin inline asm
	{  cvt.rn.f16.f32 %rs1491, %f221;}

	// end inline asm
	ld.const.s8 	%rs1514, [mask+29];
	cvt.rn.f32.s16 	%f222, %rs1514;
	// begin inline asm
	{  cvt.rn.f16.f32 %rs1492, %f222;}

	// end inline asm
	// begin inline asm
	{mul.f16 %rs1493,%rs1489,%rs1492;
}
	// end inline asm
	// begin inline asm
	{add.f16 %rs1799,%rs1799,%rs1493;
}
	// end inline asm
	// begin inline asm
	{mul.f16 %rs1499,%rs1490,%rs1492;
}
	// end inline asm
	// begin inline asm
	{add.f16 %rs1800,%rs1800,%rs1499;
}
	// end inline asm
	// begin inline asm
	{mul.f16 %rs1505,%rs1491,%rs1492;
}
	// end inline asm
	// begin inline asm
	{add.f16 %rs1801,%rs1801,%rs1505;
}
	// end inline asm
$L__BB0_104:
	@%p6 bra 	$L__BB0_106;
	add.s32 	%r226, %r264, -1;
	add.s32 	%r227, %r264, -2;
	cvt.u64.u32 	%rd280, %r264;
	add.s64 	%rd281, %rd1, %rd280;
	ld.global.u8 	%rs1537, [%rd281];
	cvt.rn.f32.u16 	%f223, %rs1537;
	// begin inline asm
	{  cvt.rn.f16.f32 %rs1515, %f223;}

	// end inline asm
	cvt.u64.u32 	%rd282, %r226;
	add.s64 	%rd283, %rd1, %rd282;
	ld.global.u8 	%rs1538, [%rd283];
	cvt.rn.f32.u16 	%f224, %rs1538;
	// begin inline asm
	{  cvt.rn.f16.f32 %rs1516, %f224;}

	// end inline asm
	cvt.u64.u32 	%rd284, %r227;
	add.s64 	%rd285, %rd1, %rd284;
	ld.global.u8 	%rs1539, [%rd285];
	cvt.rn.f32.u16 	%f225, %rs1539;
	// begin inline asm
	{  cvt.rn.f16.f32 %rs1517, %f225;}

	// end inline asm
	ld.const.s8 	%rs1540, [mask+34];
	cvt.rn.f32.s16 	%f226, %rs1540;
	// begin inline asm
	{  cvt.rn.f16.f32 %rs1518, %f226;}

	// end inline asm
	// begin inline asm
	{mul.f16 %rs1519,%rs1515,%rs1518;
}
	// end inline asm
	// begin inline asm
	{add.f16 %rs1799,%rs1799,%rs1519;
}
	// end inline asm
	// begin inline asm
	{mul.f16 %rs1525,%rs1516,%rs1518;
}
	// end inline asm
	// begin inline asm
	{add.f16 %rs1800,%rs1800,%rs1525;
}
	// end inline asm
	// begin inline asm
	{mul.f16 %rs1531,%rs1517,%rs1518;
}
	// end inline asm
	// begin inline asm
	{add.f16 %rs1801,%rs1801,%rs1531;
}
	// end inline asm
$L__BB0_106:
	@%p2 bra 	$L__BB0_108;
	add.s32 	%r228, %r263, -1;
	add.s32 	%r229, %r263, -2;
	cvt.u64.u32 	%rd286, %r263;
	add.s64 	%rd287, %rd1, %rd286;
	ld.global.u8 	%rs1563, [%rd287];
	cvt.rn.f32.u16 	%f227, %rs1563;
	// begin inline asm
	{  cvt.rn.f16.f32 %rs1541, %f227;}

	// end inline asm
	cvt.u64.u32 	%rd288, %r228;
	add.s64 	%rd289, %rd1, %rd288;
	ld.global.u8 	%rs1564, [%rd289];
	cvt.rn.f32.u16 	%f228, %rs1564;
	// begin inline asm
	{  cvt.rn.f16.f32 %rs1542, %f228;}

	// end inline asm
	cvt.u64.u32 	%rd290, %r229;
	add.s64 	%rd291, %rd1, %rd290;
	ld.global.u8 	%rs1565, [%rd291];
	cvt.rn.f32.u16 	%f229, %rs1565;
	// begin inline asm
	{  cvt.rn.f16.f32 %rs1543, %f229;}

	// end inline asm
	ld.const.s8 	%rs1566, [mask+39];
	cvt.rn.f32.s16 	%f230, %rs1566;
	// begin inline asm
	{  cvt.rn.f16.f32 %rs1544, %f230;}

	// end inline asm
	// begin inline asm
	{mul.f16 %rs1545,%rs1541,%rs1544;
}
	// end inline asm
	// begin inline asm
	{add.f16 %rs1799,%rs1799,%rs1545;
}
	// end inline asm
	// begin inline asm
	{mul.f16 %rs1551,%rs1542,%rs1544;
}
	// end inline asm
	// begin inline asm
	{add.f16 %rs1800,%rs1800,%rs1551;
}
	// end inline asm
	// begin inline asm
	{mul.f16 %rs1557,%rs1543,%rs1544;
}
	// end inline asm
	// begin inline asm
	{add.f16 %rs1801,%rs1801,%rs1557;
}
	// end inline asm
$L__BB0_108:
	@%p3 bra 	$L__BB0_110;
	add.s32 	%r230, %r262, -1;
	add.s32 	%r231, %r262, -2;
	cvt.u64.u32 	%rd292, %r262;
	add.s64 	%rd293, %rd1, %rd292;
	ld.global.u8 	%rs1589, [%rd293];
	cvt.rn.f32.u16 	%f231, %rs1589;
	// begin inline asm
	{  cvt.rn.f16.f32 %rs1567, %f231;}

	// end inline asm
	cvt.u64.u32 	%rd294, %r230;
	add.s64 	%rd295, %rd1, %rd294;
	ld.global.u8 	%rs1590, [%rd295];
	cvt.rn.f32.u16 	%f232, %rs1590;
	// begin inline asm
	{  cvt.rn.f16.f32 %rs1568, %f232;}

	// end inline asm
	cvt.u64.u32 	%rd296, %r231;
	add.s64 	%rd297, %rd1, %rd296;
	ld.global.u8 	%rs1591, [%rd297];
	cvt.rn.f32.u16 	%f233, %rs1591;
	// begin inline asm
	{  cvt.rn.f16.f32 %rs1569, %f233;}

	// end inline asm
	ld.const.s8 	%rs1592, [mask+44];
	cvt.rn.f32.s16 	%f234, %rs1592;
	// begin inline asm
	{  cvt.rn.f16.f32 %rs1570, %f234;}

	// end inline asm
	// begin inline asm
	{mul.f16 %rs1571,%rs1567,%rs1570;
}
	// end inline asm
	// begin inline asm
	{add.f16 %rs1799,%rs1799,%rs1571;
}
	// end inline asm
	// begin inline asm
	{mul.f16 %rs1577,%rs1568,%rs1570;
}
	// end inline asm
	// begin inline asm
	{add.f16 %rs1800,%rs1800,%rs1577;
}
	// end inline asm
	// begin inline asm
	{mul.f16 %rs1583,%rs1569,%rs1570;
}
	// end inline asm
	// begin inline asm
	{add.f16 %rs1801,%rs1801,%rs1583;
}
	// end inline asm
$L__BB0_110:
	@%p4 bra 	$L__BB0_112;
	add.s32 	%r232, %r261, -1;
	add.s32 	%r233, %r261, -2;
	cvt.u64.u32 	%rd298, %r261;
	add.s64 	%rd299, %rd1, %rd298;
	ld.global.u8 	%rs1615, [%rd299];
	cvt.rn.f32.u16 	%f235, %rs1615;
	// begin inline asm
	{  cvt.rn.f16.f32 %rs1593, %f235;}

	// end inline asm
	cvt.u64.u32 	%rd300, %r232;
	add.s64 	%rd301, %rd1, %rd300;
	ld.global.u8 	%rs1616, [%rd301];
	cvt.rn.f32.u16 	%f236, %rs1616;
	// begin inline asm
	{  cvt.rn.f16.f32 %rs1594, %f236;}

	// end inline asm
	cvt.u64.u32 	%rd302, %r233;
	add.s64 	%rd303, %rd1, %rd302;
	ld.global.u8 	%rs1617, [%rd303];
	cvt.rn.f32.u16 	%f237, %rs1617;
	// begin inline asm
	{  cvt.rn.f16.f32 %rs1595, %f237;}

	// end inline asm
	ld.const.s8 	%rs1618, [mask+49];
	cvt.rn.f32.s16 	%f238, %rs1618;
	// begin inline asm
	{  cvt.rn.f16.f32 %rs1596, %f238;}

	// end inline asm
	// begin inline asm
	{mul.f16 %rs1597,%rs1593,%rs1596;
}
	// end inline asm
	// begin inline asm
	{add.f16 %rs1799,%rs1799,%rs1597;
}
	// end inline asm
	// begin inline asm
	{mul.f16 %rs1603,%rs1594,%rs1596;
}
	// end inline asm
	// begin inline asm
	{add.f16 %rs1800,%rs1800,%rs1603;
}
	// end inline asm
	// begin inline asm
	{mul.f16 %rs1609,%rs1595,%rs1596;
}
	// end inline asm
	// begin inline asm
	{add.f16 %rs1801,%rs1801,%rs1609;
}
	// end inline asm
$L__BB0_112:
	// begin inline asm
	{mul.f16 %rs1619,%rs1724,%rs1724;
}
	// end inline asm
	// begin inline asm
	{add.f16 %rs1622,%rs316,%rs1619;
}
	// end inline asm
	// begin inline asm
	{mul.f16 %rs1625,%rs1725,%rs1725;
}
	// end inline asm
	// begin inline asm
	{add.f16 %rs1628,%rs316,%rs1625;
}
	// end inline asm
	// begin inline asm
	{mul.f16 %rs1631,%rs1726,%rs1726;
}
	// end inline asm
	// begin inline asm
	{add.f16 %rs1634,%rs316,%rs1631;
}
	// end inline asm
	// begin inline asm
	{mul.f16 %rs1637,%rs1799,%rs1799;
}
	// end inline asm
	// begin inline asm
	{add.f16 %rs1640,%rs1622,%rs1637;
}
	// end inline asm
	// begin inline asm
	{mul.f16 %rs1643,%rs1800,%rs1800;
}
	// end inline asm
	// begin inline asm
	{add.f16 %rs1646,%rs1628,%rs1643;
}
	// end inline asm
	// begin inline asm
	{mul.f16 %rs1649,%rs1801,%rs1801;
}
	// end inline asm
	// begin inline asm
	{add.f16 %rs1652,%rs1634,%rs1649;
}
	// end inline asm
	// begin inline asm
	{.reg.b32         f;        
 .reg.b16         r;        
  mov.b16         r,%rs1640;     
  cvt.f32.f16     f,r;      
  sqrt.approx.ftz.f32   f,f;  
  cvt.rn.f16.f32      r,f;  
  mov.b16         %rs1655,r;     
}
	// end inline asm
	// begin inline asm
	{  cvt.f32.f16 %f239, %rs1655;}

	// end inline asm
	mul.f32 	%f240, %f239, %f37;
	// begin inline asm
	{  cvt.rn.f16.f32 %rs1847, %f240;}

	// end inline asm
	// begin inline asm
	{abs.f16 %rs1659,%rs1847;
}
	// end inline asm
	mov.b16 	%rs1663, 143;
	// begin inline asm
	{ .reg .pred __$temp3;
  setp.lt.f16  __$temp3, %rs1659, %rs1663;
  selp.u16 %rs1661, 1, 0, __$temp3;}
	// end inline asm
	setp.eq.s16 	%p46, %rs1661, 0;
	@%p46 bra 	$L__BB0_115;
	// begin inline asm
	{ .reg .pred __$temp3;
  setp.lt.f16  __$temp3, %rs316, %rs1659;
  selp.u16 %rs1664, 1, 0, __$temp3;}
	// end inline asm
	setp.eq.s16 	%p47, %rs1664, 0;
	@%p47 bra 	$L__BB0_115;
	fma.rn.f32 	%f242, %f2, %f240, %f239;
	fma.rn.f32 	%f241, %f37, %f242, %f240;
	// begin inline asm
	{  cvt.rn.f16.f32 %rs1847, %f241;}

	// end inline asm
$L__BB0_115:
	// begin inline asm
	{.reg.b32         f;        
 .reg.b16         r;        
  mov.b16         r,%rs1646;     
  cvt.f32.f16     f,r;      
  sqrt.approx.ftz.f32   f,f;  
  cvt.rn.f16.f32      r,f;  
  mov.b16         %rs1668,r;     
}
	// end inline asm
	// begin inline asm
	{  cvt.f32.f16 %f243, %rs1668;}

	// end inline asm
	mul.f32 	%f244, %f243, %f37;
	// begin inline asm
	{  cvt.rn.f16.f32 %rs1848, %f244;}

	// end inline asm
	// begin inline asm
	{abs.f16 %rs1672,%rs1848;
}
	// end inline asm
	mov.b16 	%rs1676, 143;
	// begin inline asm
	{ .reg .pred __$temp3;
  setp.lt.f16  __$temp3, %rs1672, %rs1676;
  selp.u16 %rs1674, 1, 0, __$temp3;}
	// end inline asm
	setp.eq.s16 	%p48, %rs1674, 0;
	@%p48 bra 	$L__BB0_118;
	// begin inline asm
	{ .reg .pred __$temp3;
  setp.lt.f16  __$temp3, %rs316, %rs1672;
  selp.u16 %rs1677, 1, 0, __$temp3;}
	// end inline asm
	setp.eq.s16 	%p49, %rs1677, 0;
	@%p49 bra 	$L__BB0_118;
	fma.rn.f32 	%f246, %f2, %f244, %f243;
	fma.rn.f32 	%f245, %f37, %f246, %f244;
	// begin inline asm
	{  cvt.rn.f16.f32 %rs1848, %f245;}

	// end inline asm
$L__BB0_118:
	// begin inline asm
	{.reg.b32         f;        
 .reg.b16         r;        
  mov.b16         r,%rs1652;     
  cvt.f32.f16     f,r;      
  sqrt.approx.ftz.f32   f,f;  
  cvt.rn.f16.f32      r,f;  
  mov.b16         %rs1681,r;     
}
	// end inline asm
	// begin inline asm
	{  cvt.f32.f16 %f247, %rs1681;}

	// end inline asm
	mul.f32 	%f248, %f247, %f37;
	// begin inline asm
	{  cvt.rn.f16.f32 %rs1849, %f248;}

	// end inline asm
	// begin inline asm
	{abs.f16 %rs1685,%rs1849;
}
	// end inline asm
	mov.b16 	%rs1689, 143;
	// begin inline asm
	{ .reg .pred __$temp3;
  setp.lt.f16  __$temp3, %rs1685, %rs1689;
  selp.u16 %rs1687, 1, 0, __$temp3;}
	// end inline asm
	setp.eq.s16 	%p50, %rs1687, 0;
	@%p50 bra 	$L__BB0_121;
	// begin inline asm
	{ .reg .pred __$temp3;
  setp.lt.f16  __$temp3, %rs316, %rs1685;
  selp.u16 %rs1690, 1, 0, __$temp3;}
	// end inline asm
	setp.eq.s16 	%p51, %rs1690, 0;
	@%p51 bra 	$L__BB0_121;
	fma.rn.f32 	%f250, %f2, %f248, %f247;
	fma.rn.f32 	%f249, %f37, %f250, %f248;
	// begin inline asm
	{  cvt.rn.f16.f32 %rs1849, %f249;}

	// end inline asm
$L__BB0_121:
	ld.param.u32 	%r249, [_Z5sobelPhS_jjj_param_2];
	ld.param.u64 	%rd312, [_Z5sobelPhS_jjj_param_1];
	// begin inline asm
	{  cvt.f32.f16 %f251, %rs1847;}

	// end inline asm
	setp.gt.f32 	%p52, %f251, 0f437F0000;
	selp.f32 	%f254, 0f437F0000, %f251, %p52;
	cvt.rzi.u32.f32 	%r234, %f254;
	// begin inline asm
	{  cvt.f32.f16 %f252, %rs1848;}

	// end inline asm
	setp.gt.f32 	%p53, %f252, 0f437F0000;
	selp.f32 	%f255, 0f437F0000, %f252, %p53;
	cvt.rzi.u32.f32 	%r235, %f255;
	// begin inline asm
	{  cvt.f32.f16 %f253, %rs1849;}

	// end inline asm
	setp.gt.f32 	%p54, %f253, 0f437F0000;
	selp.f32 	%f256, 0f437F0000, %f253, %p54;
	cvt.rzi.u32.f32 	%r236, %f256;
	add.s32 	%r237, %r273, -1;
	add.s32 	%r238, %r273, -2;
	cvt.u64.u32 	%rd304, %r273;
	cvta.to.global.u64 	%rd305, %rd312;
	add.s64 	%rd306, %rd305, %rd304;
	st.global.u8 	[%rd306], %r234;
	cvt.u64.u32 	%rd307, %r237;
	add.s64 	%rd308, %rd305, %rd307;
	st.global.u8 	[%rd308], %r235;
	cvt.u64.u32 	%rd309, %r238;
	add.s64 	%rd310, %rd305, %rd309;
	st.global.u8 	[%rd310], %r236;
	add.s32 	%r280, %r280, %r2;
	add.s32 	%r279, %r279, %r2;
	add.s32 	%r278, %r278, %r2;
	add.s32 	%r277, %r277, %r2;
	add.s32 	%r276, %r276, %r2;
	add.s32 	%r275, %r275, %r2;
	add.s32 	%r274, %r274, %r2;
	add.s32 	%r273, %r273, %r2;
	add.s32 	%r272, %r272, %r2;
	add.s32 	%r271, %r271, %r2;
	add.s32 	%r270, %r270, %r2;
	add.s32 	%r269, %r269, %r2;
	add.s32 	%r268, %r268, %r2;
	add.s32 	%r267, %r267, %r2;
	add.s32 	%r266, %r266, %r2;
	add.s32 	%r265, %r265, %r2;
	add.s32 	%r264, %r264, %r2;
	add.s32 	%r263, %r263, %r2;
	add.s32 	%r262, %r262, %r2;
	add.s32 	%r261, %r261, %r2;
	add.s32 	%r260, %r260, %r2;
	add.s32 	%r259, %r259, %r2;
	add.s32 	%r258, %r258, %r2;
	add.s32 	%r257, %r257, %r2;
	add.s32 	%r256, %r256, %r2;
	setp.ne.s32 	%p55, %r281, %r249;
	@%p55 bra 	$L__BB0_2;
$L__BB0_122:
	ret;

}


// ===== COMPILED SASS (sm_100) =====

	.target	sm_100

	.elftype	@"ET_EXEC"


//--------------------- .note.nv.tkinfo           --------------------------
	.section	.note.nv.tkinfo,"",@"SHT_NOTE"
	.sectionflags	@"SHF_NOTE_NV_TKINFO"
	.tkinfo
        /*0018*/ 	.word	0x00000002
        /*0030*/ 	.string	""
        /*0030*/ 	.string	"ptxas"
        /*0030*/ 	.string	"Cuda compilation tools, release 13.0, V13.0.88"
        /*0030*/ 	.string	"Build cuda_13.0.r13.0/compiler.36424714_0"
        /*0030*/ 	.string	"-arch sm_100 -m 64 "



//--------------------- .note.nv.cuinfo           --------------------------
	.section	.note.nv.cuinfo,"",@"SHT_NOTE"
	.sectionflags	@"SHF_NOTE_NV_CUINFO"
        /*0018*/ 	.short	0x0002
        /*001a*/ 	.short	0x0064
        /*001c*/ 	.short	0x0082
	.zero		2


//--------------------- .nv.info                  --------------------------
	.section	.nv.info,"",@"SHT_CUDA_INFO"
	.align	4


	//----- nvinfo : EIATTR_REGCOUNT
	.align		4
        /*0000*/ 	.byte	0x04, 0x2f
        /*0002*/ 	.short	(.L_2 - .L_1)
	.align		4
.L_1:
        /*0004*/ 	.word	index@(_Z5sobelPhS_jjj)
        /*0008*/ 	.word	0x00000038


	//----- nvinfo : EIATTR_FRAME_SIZE
	.align		4
.L_2:
        /*000c*/ 	.byte	0x04, 0x11
        /*000e*/ 	.short	(.L_4 - .L_3)
	.align		4
.L_3:
        /*0010*/ 	.word	index@(_Z5sobelPhS_jjj)
        /*0014*/ 	.word	0x00000000


	//----- nvinfo : EIATTR_MIN_STACK_SIZE
	.align		4
.L_4:
        /*0018*/ 	.byte	0x04, 0x12
        /*001a*/ 	.short	(.L_6 - .L_5)
	.align		4
.L_5:
        /*001c*/ 	.word	index@(_Z5sobelPhS_jjj)
        /*0020*/ 	.word	0x00000000
.L_6:


//--------------------- .nv.compat                --------------------------
	.section	.nv.compat,"",@"SHT_CUDA_COMPAT_INFO"
	.align	4
        /*0000*/ 	.byte	0x02, 0x09, 0x00, 0x00, 0x02, 0x02, 0x01, 0x00, 0x02, 0x05, 0x05, 0x00, 0x03, 0x07, 0x01, 0x01
        /*0010*/ 	.byte	0x02, 0x03, 0x00, 0x00, 0x02, 0x06, 0x01, 0x00, 0x04, 0x0b, 0x08, 0x00, 0x09, 0x00, 0x00, 0x00
        /*0020*/ 	.byte	0x00, 0x00, 0x00, 0x00


//--------------------- .nv.info._Z5sobelPhS_jjj  --------------------------
	.section	.nv.info._Z5sobelPhS_jjj,"",@"SHT_CUDA_INFO"
	.sectionflags	@""
	.align	4


	//----- nvinfo : EIATTR_CUDA_API_VERSION
	.align		4
        /*0000*/ 	.byte	0x04, 0x37
        /*0002*/ 	.short	(.L_8 - .L_7)
.L_7:
        /*0004*/ 	.word	0x00000082


	//----- nvinfo : EIATTR_KPARAM_INFO
	.align		4
.L_8:
        /*0008*/ 	.byte	0x04, 0x17
        /*000a*/ 	.short	(.L_10 - .L_9)
.L_9:
        /*000c*/ 	.word	0x00000000
        /*0010*/ 	.short	0x0004
        /*0012*/ 	.short	0x0018
        /*0014*/ 	.byte	0x00, 0xf0, 0x11, 0x00


	//----- nvinfo : EIATTR_KPARAM_INFO
	.align		4
.L_10:
        /*0018*/ 	.byte	0x04, 0x17
        /*001a*/ 	.short	(.L_12 - .L_11)
.L_11:
        /*001c*/ 	.word	0x00000000
        /*0020*/ 	.short	0x0003
        /*0022*/ 	.short	0x0014
        /*0024*/ 	.byte	0x00, 0xf0, 0x11, 0x00


	//----- nvinfo : EIATTR_KPARAM_INFO
	.align		4
.L_12:
        /*0028*/ 	.byte	0x04, 0x17
        /*002a*/ 	.short	(.L_14 - .L_13)
.L_13:
        /*002c*/ 	.word	0x00000000
        /*0030*/ 	.short	0x0002
        /*0032*/ 	.short	0x0010
        /*0034*/ 	.byte	0x00, 0xf0, 0x11, 0x00


	//----- nvinfo : EIATTR_KPARAM_INFO
	.align		4
.L_14:
        /*0038*/ 	.byte	0x04, 0x17
        /*003a*/ 	.short	(.L_16 - .L_15)
.L_15:
        /*003c*/ 	.word	0x00000000
        /*0040*/ 	.short	0x0001
        /*0042*/ 	.short	0x0008
        /*0044*/ 	.byte	0x00, 0xf5, 0x21, 0x00


	//----- nvinfo : EIATTR_KPARAM_INFO
	.align		4
.L_16:
        /*0048*/ 	.byte	0x04, 0x17
        /*004a*/ 	.short	(.L_18 - .L_17)
.L_17:
        /*004c*/ 	.word	0x00000000
        /*0050*/ 	.short	0x0000
        /*0052*/ 	.short	0x0000
        /*0054*/ 	.byte	0x00, 0xf5, 0x21, 0x00


	//----- nvinfo : EIATTR_SPARSE_MMA_MASK
	.align		4
.L_18:
        /*0058*/ 	.byte	0x03, 0x50
        /*005a*/ 	.short	0x0000


	//----- nvinfo : EIATTR_MAXREG_COUNT
	.align		4
        /*005c*/ 	.byte	0x03, 0x1b
        /*005e*/ 	.short	0x00ff


	//----- nvinfo : EIATTR_MERCURY_ISA_VERSION
	.align		4
        /*0060*/ 	.byte	0x03, 0x5f
        /*0062*/ 	.short	0x0101


	//----- nvinfo : EIATTR_VRC_CTA_INIT_COUNT
	.align		4
        /*0064*/ 	.byte	0x02, 0x4a
	.zero		1
	.zero		1


	//----- nvinfo : EIATTR_EXIT_INSTR_OFFSETS
	.align		4
        /*0068*/ 	.byte	0x04, 0x1c
        /*006a*/ 	.short	(.L_20 - .L_19)


	//   ....[0]....
.L_19:
        /*006c*/ 	.word	0x00000080


	//   ....[1]....
        /*0070*/ 	.word	0x00005530


	//----- nvinfo : EIATTR_CRS_STACK_SIZE
	.align		4
.L_20:
        /*0074*/ 	.byte	0x04, 0x1e
        /*0076*/ 	.short	(.L_22 - .L_21)
.L_21:
        /*0078*/ 	.word	0x00000000


	//----- nvinfo : EIATTR_CBANK_PARAM_SIZE
	.align		4
.L_22:
        /*007c*/ 	.byte	0x03, 0x19
        /*007e*/ 	.short	0x001c


	//----- nvinfo : EIATTR_PARAM_CBANK
	.align		4
        /*0080*/ 	.byte	0x04, 0x0a
        /*0082*/ 	.short	(.L_24 - .L_23)
	.align		4
.L_23:
        /*0084*/ 	.word	index@(.nv.constant0._Z5sobelPhS_jjj)
        /*0088*/ 	.short	0x0380
        /*008a*/ 	.short	0x001c


	//----- nvinfo : EIATTR_SW_WAR
	.align		4
.L_24:
        /*008c*/ 	.byte	0x04, 0x36
        /*008e*/ 	.short	(.L_26 - .L_25)
.L_25:
        /*0090*/ 	.word	0x00000008
.L_26:


//--------------------- .nv.callgraph             --------------------------
	.section	.nv.callgraph,"",@"SHT_CUDA_CALLGRAPH"
	.align	4
	.sectionentsize	8
	.align		4
        /*0000*/ 	.word	0x00000000
	.align		4
        /*0004*/ 	.word	0xffffffff
	.align		4
        /*0008*/ 	.word	0x00000000
	.align		4
        /*000c*/ 	.word	0xfffffffe
	.align		4
        /*0010*/ 	.word	0x00000000
	.align		4
        /*0014*/ 	.word	0xfffffffd
	.align		4
        /*0018*/ 	.word	0x00000000
	.align		4
        /*001c*/ 	.word	0xfffffffc


//--------------------- .nv.constant3             --------------------------
	.section	.nv.constant3,"a",@progbits
.nv.constant3:
	.type		mask,@object
	.size		mask,(.L_0 - mask)
mask:
        /*0000*/ 	.byte	0xff, 0xfc, 0xfa, 0xfc, 0xff, 0xfe, 0xf8, 0xf4, 0xf8, 0xfe, 0x00, 0x00, 0x00, 0x00, 0x00, 0x02
        /*0010*/ 	.byte	0x08, 0x0c, 0x08, 0x02, 0x01, 0x04, 0x06, 0x04, 0x01, 0xff, 0xfe, 0x00, 0x02, 0x01, 0xfc, 0xf8
        /*0020*/ 	.byte	0x00, 0x08, 0x04, 0xfa, 0xf4, 0x00, 0x0c, 0x06, 0xfc, 0xf8, 0x00, 0x08, 0x04, 0xff, 0xfe, 0x00
        /*0030*/ 	.byte	0x02, 0x01
.L_0:


//--------------------- .text._Z5sobelPhS_jjj     --------------------------
	.section	.text._Z5sobelPhS_jjj,"ax",@progbits
	.align	128
        .global         _Z5sobelPhS_jjj
        .type           _Z5sobelPhS_jjj,@function
        .size           _Z5sobelPhS_jjj,(.L_x_102 - _Z5sobelPhS_jjj)
        .other          _Z5sobelPhS_jjj,@"STO_CUDA_ENTRY STV_DEFAULT"
_Z5sobelPhS_jjj:
.text._Z5sobelPhS_jjj:
[----:B------:R-:W-:Y:S01]  /*0000*/  LDC R1, c[0x0][0x37c] ;  /* 0x0000df00ff017b82 */ /* 0x000fe20000000800 */
[----:B------:R-:W0:Y:S07]  /*0010*/  S2R R34, SR_TID.X ;  /* 0x0000000000227919 */ /* 0x000e2e0000002100 */
[----:B------:R-:W0:Y:S08]  /*0020*/  S2UR UR4, SR_CTAID.X ;  /* 0x00000000000479c3 */ /* 0x000e300000002500 */
[----:B------:R-:W0:Y:S08]  /*0030*/  LDC R17, c[0x0][0x360] ;  /* 0x0000d800ff117b82 */ /* 0x000e300000000800 */
[----:B------:R-:W1:Y:S01]  /*0040*/  LDC.64 R18, c[0x0][0x390] ;  /* 0x0000e400ff127b82 */ /* 0x000e620000000a00 */
[----:B0-----:R-:W-:Y:S01]  /*0050*/  IMAD R24, R17, UR4, R34 ;  /* 0x0000000411187c24 */ /* 0x001fe2000f8e0222 */
[----:B-1----:R-:W-:-:S04]  /*0060*/  ISETP.NE.AND P0, PT, R18, RZ, PT ;  /* 0x000000ff1200720c */ /* 0x002fc80003f05270 */
[----:B------:R-:W-:-:S13]  /*0070*/  ISETP.GE.U32.OR P0, PT, R24, R19, !P0 ;  /* 0x000000131800720c */ /* 0x000fda0004706470 */
[----:B------:R-:W-:Y:S05]  /*0080*/  @P0 EXIT ;  /* 0x000000000000094d */ /* 0x000fea0003800000 */
[----:B------:R-:W0:Y:S01]  /*0090*/  LDCU.U8 UR5, c[0x3][0x14] ;  /* 0x00c00280ff0577ac */ /* 0x000e220008000000 */
[----:B------:R-:W1:Y:S01]  /*00a0*/  LDC R27, c[0x0][0x398] ;  /* 0x0000e600ff1b7b82 */ /* 0x000e620000000800 */
[C---:B------:R-:W-:Y:S01]  /*00b0*/  VIADD R22, R24.reuse, 0xfffffffe ;  /* 0xfffffffe18167836 */ /* 0x040fe20000000000 */
[CC--:B------:R-:W-:Y:S01]  /*00c0*/  ISETP.GE.AND P3, PT, R24.reuse, R19.reuse, PT ;  /* 0x000000131800720c */ /* 0x0c0fe20003f66270 */
[----:B------:R-:W2:Y:S01]  /*00d0*/  LDCU.U8 UR6, c[0x3][0x10] ;  /* 0x00c00200ff0677ac */ /* 0x000ea20008000000 */
[C---:B------:R-:W-:Y:S02]  /*00e0*/  VIADD R18, R24.reuse, 0x1 ;  /* 0x0000000118127836 */ /* 0x040fe40000000000 */
[----:B------:R-:W-:Y:S01]  /*00f0*/  VIADD R26, R24, 0x2 ;  /* 0x00000002181a7836 */ /* 0x000fe20000000000 */
[----:B------:R-:W3:Y:S01]  /*0100*/  LDCU.U8 UR7, c[0x3][0x17] ;  /* 0x00c002e0ff0777ac */ /* 0x000ee20008000000 */
[--C-:B------:R-:W-:Y:S01]  /*0110*/  IMAD.IADD R34, R34, 0x1, R19.reuse ;  /* 0x0000000122227824 */ /* 0x100fe200078e0213 */
[-C--:B------:R-:W-:Y:S01]  /*0120*/  ISETP.GE.AND P2, PT, R22, R19.reuse, PT ;  /* 0x000000131600720c */ /* 0x080fe20003f46270 */
[----:B------:R-:W-:Y:S01]  /*0130*/  VIADD R20, R24, 0xffffffff ;  /* 0xffffffff18147836 */ /* 0x000fe20000000000 */
[----:B------:R-:W4:Y:S01]  /*0140*/  LDCU.U8 UR8, c[0x3][0x4] ;  /* 0x00c00080ff0877ac */ /* 0x000f220008000000 */
[----:B------:R-:W-:Y:S01]  /*0150*/  IMAD R34, R17, UR4, R34 ;  /* 0x0000000411227c24 */ /* 0x000fe2000f8e0222 */
[-C--:B------:R-:W-:Y:S01]  /*0160*/  ISETP.GE.AND P1, PT, R18, R19.reuse, PT ;  /* 0x000000131200720c */ /* 0x080fe20003f26270 */
[--C-:B------:R-:W-:Y:S01]  /*0170*/  IMAD.MOV R21, RZ, RZ, -R19.reuse ;  /* 0x000000ffff157224 */ /* 0x100fe200078e0a13 */
[----:B------:R-:W5:Y:S01]  /*0180*/  LDCU.U8 UR12, c[0x3][0x29] ;  /* 0x00c00520ff0c77ac */ /* 0x000f620008000000 */
[--C-:B------:R-:W-:Y:S01]  /*0190*/  IMAD.IADD R28, R24, 0x1, -R19.reuse ;  /* 0x00000001181c7824 */ /* 0x100fe200078e0a13 */
[----:B0-----:R-:W0:Y:S01]  /*01a0*/  I2F.S8 R0, UR5 ;  /* 0x0000000500007d06 */ /* 0x001e220008001400 */
[----:B------:R-:W-:Y:S01]  /*01b0*/  IMAD R42, R19, 0x2, R24 ;  /* 0x00000002132a7824 */ /* 0x000fe200078e0218 */
[----:B------:R-:W4:Y:S01]  /*01c0*/  LDCU.U8 UR5, c[0x3][0x9] ;  /* 0x00c00120ff0577ac */ /* 0x000f220008000000 */
[--C-:B------:R-:W-:Y:S01]  /*01d0*/  IMAD.IADD R30, R18, 0x1, -R19.reuse ;  /* 0x00000001121e7824 */ /* 0x100fe200078e0a13 */
[----:B------:R-:W-:Y:S01]  /*01e0*/  ISETP.GE.AND P0, PT, R26, R19, PT ;  /* 0x000000131a00720c */ /* 0x000fe20003f06270 */
[--C-:B------:R-:W-:Y:S01]  /*01f0*/  IMAD.IADD R32, R20, 0x1, -R19.reuse ;  /* 0x0000000114207824 */ /* 0x100fe200078e0a13 */
[----:B------:R-:W0:Y:S01]  /*0200*/  LDCU.U8 UR13, c[0x3][0x2e] ;  /* 0x00c005c0ff0d77ac */ /* 0x000e220008000000 */
[--C-:B------:R-:W-:Y:S01]  /*0210*/  IMAD.IADD R52, R26, 0x1, -R19.reuse ;  /* 0x000000011a347824 */ /* 0x100fe200078e0a13 */
[----:B--2---:R-:W2:Y:S01]  /*0220*/  I2F.S8 R2, UR6 ;  /* 0x0000000600027d06 */ /* 0x004ea20008001400 */
[----:B------:R-:W-:Y:S01]  /*0230*/  IMAD.IADD R50, R22, 0x1, -R19 ;  /* 0x0000000116327824 */ /* 0x000fe200078e0a13 */
[----:B------:R-:W5:Y:S01]  /*0240*/  LDCU.U8 UR6, c[0x3][0xe] ;  /* 0x00c001c0ff0677ac */ /* 0x000f620008000000 */
[----:B------:R-:W-:Y:S01]  /*0250*/  IMAD R38, R21, 0x2, R22 ;  /* 0x0000000215267824 */ /* 0x000fe200078e0216 */
[----:B------:R-:W-:Y:S01]  /*0260*/  ISETP.LT.OR P3, PT, R24, RZ, P3 ;  /* 0x000000ff1800720c */ /* 0x000fe20001f61670 */
[C---:B------:R-:W-:Y:S01]  /*0270*/  VIADD R35, R42.reuse, 0xfffffffe ;  /* 0xfffffffe2a237836 */ /* 0x040fe20000000000 */
[----:B------:R-:W2:Y:S01]  /*0280*/  LDCU.U8 UR14, c[0x3][0x1b] ;  /* 0x00c00360ff0e77ac */ /* 0x000ea20008000000 */
[C---:B------:R-:W-:Y:S01]  /*0290*/  VIADD R36, R42.reuse, 0xffffffff ;  /* 0xffffffff2a247836 */ /* 0x040fe20000000000 */
[----:B---3--:R-:W3:Y:S01]  /*02a0*/  I2F.S8 R3, UR7 ;  /* 0x0000000700037d06 */ /* 0x008ee20008001400 */
[C---:B------:R-:W-:Y:S01]  /*02b0*/  VIADD R40, R42.reuse, 0x2 ;  /* 0x000000022a287836 */ /* 0x040fe20000000000 */
[----:B------:R-:W0:Y:S01]  /*02c0*/  LDCU.U8 UR7, c[0x3][0x13] ;  /* 0x00c00260ff0777ac */ /* 0x000e220008000000 */
[-C--:B-1----:R-:W-:Y:S01]  /*02d0*/  IMAD R25, R42, R27.reuse, 0x2 ;  /* 0x000000022a197424 */ /* 0x082fe200078e021b */
[----:B------:R-:W-:Y:S01]  /*02e0*/  ISETP.LT.OR P2, PT, R24, 0x2, P2 ;  /* 0x000000021800780c */ /* 0x000fe20001741670 */
[-C--:B------:R-:W-:Y:S01]  /*02f0*/  IMAD R21, R26, R27.reuse, 0x2 ;  /* 0x000000021a157424 */ /* 0x080fe200078e021b */
[----:B------:R-:W1:Y:S01]  /*0300*/  LDCU.U8 UR9, c[0x3][0x1a] ;  /* 0x00c00340ff0977ac */ /* 0x000e620008000000 */
[----:B------:R-:W-:Y:S01]  /*0310*/  IMAD R23, R28, R27, 0x2 ;  /* 0x000000021c177424 */ /* 0x000fe200078e021b */
[----:B----4-:R-:W4:Y:S01]  /*0320*/  I2F.S8 R5, UR5 ;  /* 0x0000000500057d06 */ /* 0x010f220008001400 */
[C---:B------:R-:W-:Y:S01]  /*0330*/  ISETP.LT.OR P1, PT, R24.reuse, -0x1, P1 ;  /* 0xffffffff1800780c */ /* 0x040fe20000f21670 */
[----:B------:R-:W3:Y:S01]  /*0340*/  LDCU.U8 UR5, c[0x3][0x19] ;  /* 0x00c00320ff0577ac */ /* 0x000ee20008000000 */
[----:B------:R-:W-:Y:S01]  /*0350*/  ISETP.LT.OR P0, PT, R24, -0x2, P0 ;  /* 0xfffffffe1800780c */ /* 0x000fe20000701670 */
[C---:B------:R-:W-:Y:S01]  /*0360*/  VIADD R41, R34.reuse, 0xfffffffe ;  /* 0xfffffffe22297836 */ /* 0x040fe20000000000 */
[----:B------:R-:W4:Y:S01]  /*0370*/  LDCU.U8 UR10, c[0x3][0x1f] ;  /* 0x00c003e0ff0a77ac */ /* 0x000f220008000000 */
[----:B------:R-:W-:-:S02]  /*0380*/  VIADD R42, R34, 0xffffffff ;  /* 0xffffffff222a7836 */ /* 0x000fc40000000000 */
[----:B------:R-:W0:Y:S01]  /*0390*/  I2F.S8 R4, UR8 ;  /* 0x0000000800047d06 */ /* 0x000e220008001400 */
[----:B------:R-:W-:Y:S01]  /*03a0*/  VIADD R48, R34, 0x2 ;  /* 0x0000000222307836 */ /* 0x000fe20000000000 */
[----:B------:R-:W2:Y:S01]  /*03b0*/  LDCU.U8 UR8, c[0x3][0x18] ;  /* 0x00c00300ff0877ac */ /* 0x000ea20008000000 */
[----:B------:R-:W-:Y:S02]  /*03c0*/  IMAD R24, R24, R27, 0x2 ;  /* 0x0000000218187424 */ /* 0x000fe400078e021b */
[C---:B------:R-:W-:Y:S01]  /*03d0*/  VIADD R44, R38.reuse, 0x1 ;  /* 0x00000001262c7836 */ /* 0x040fe20000000000 */
[----:B------:R-:W4:Y:S01]  /*03e0*/  LDCU.U8 UR11, c[0x3][0x24] ;  /* 0x00c00480ff0b77ac */ /* 0x000f220008000000 */
[C---:B------:R-:W-:Y:S01]  /*03f0*/  VIADD R28, R38.reuse, 0x2 ;  /* 0x00000002261c7836 */ /* 0x040fe20000000000 */
[----:B-----5:R-:W0:Y:S01]  /*0400*/  I2F.S8 R6, UR6 ;  /* 0x0000000600067d06 */ /* 0x020e220008001400 */
[C---:B------:R-:W-:Y:S01]  /*0410*/  VIADD R46, R38.reuse, 0x3 ;  /* 0x00000003262e7836 */ /* 0x040fe20000000000 */
[----:B------:R-:W5:Y:S01]  /*0420*/  LDCU.U8 UR6, c[0x3][0x1e] ;  /* 0x00c003c0ff0677ac */ /* 0x000f620008000000 */
[----:B------:R-:W-:-:S02]  /*0430*/  VIADD R26, R38, 0x4 ;  /* 0x00000004261a7836 */ /* 0x000fc40000000000 */
[-C--:B------:R-:W-:Y:S01]  /*0440*/  IMAD R34, R34, R27.reuse, 0x2 ;  /* 0x0000000222227424 */ /* 0x080fe200078e021b */
[----:B------:R-:W1:Y:S01]  /*0450*/  LDCU UR23, c[0x0][0x394] ;  /* 0x00007280ff1777ac */ /* 0x000e620008000800 */
[-C--:B------:R-:W-:Y:S01]  /*0460*/  IMAD R31, R32, R27.reuse, 0x2 ;  /* 0x00000002201f7424 */ /* 0x080fe200078e021b */
[----:B---3--:R-:W3:Y:S01]  /*0470*/  I2F.S8 R9, UR5 ;  /* 0x0000000500097d06 */ /* 0x008ee20008001400 */
[-C--:B------:R-:W-:Y:S01]  /*0480*/  IMAD R37, R40, R27.reuse, 0x2 ;  /* 0x0000000228257424 */ /* 0x080fe200078e021b */
[----:B------:R-:W4:Y:S01]  /*0490*/  LDCU.U8 UR5, c[0x3][0x2d] ;  /* 0x00c005a0ff0577ac */ /* 0x000f220008000000 */
[-C--:B------:R-:W-:Y:S02]  /*04a0*/  IMAD R43, R48, R27.reuse, 0x2 ;  /* 0x00000002302b7424 */ /* 0x080fe400078e021b */
[-C--:B------:R-:W-:Y:S01]  /*04b0*/  IMAD R20, R20, R27.reuse, 0x2 ;  /* 0x0000000214147424 */ /* 0x080fe200078e021b */
[----:B------:R-:W1:Y:S01]  /*04c0*/  LDCU UR22, c[0x0][0x390] ;  /* 0x00007200ff1677ac */ /* 0x000e620008000800 */
[-C--:B------:R-:W-:Y:S01]  /*04d0*/  IMAD R22, R22, R27.reuse, 0x2 ;  /* 0x0000000216167424 */ /* 0x080fe200078e021b */
[----:B0-----:R-:W0:Y:S01]  /*04e0*/  I2F.S8 R7, UR7 ;  /* 0x0000000700077d06 */ /* 0x001e220008001400 */
[-C--:B------:R-:W-:Y:S01]  /*04f0*/  IMAD R30, R30, R27.reuse, 0x2 ;  /* 0x000000021e1e7424 */ /* 0x080fe200078e021b */
[----:B------:R-:W3:Y:S01]  /*0500*/  LDCU.U8 UR7, c[0x3][0x23] ;  /* 0x00c00460ff0777ac */ /* 0x000ee20008000000 */
[----:B------:R-:W-:-:S02]  /*0510*/  IMAD R32, R52, R27, 0x2 ;  /* 0x0000000234207424 */ /* 0x000fc400078e021b */
[-C--:B------:R-:W-:Y:S01]  /*0520*/  IMAD R33, R50, R27.reuse, 0x2 ;  /* 0x0000000232217424 */ /* 0x080fe200078e021b */
[----:B------:R-:W0:Y:S01]  /*0530*/  LDCU.U8 UR15, c[0x3][URZ] ;  /* 0x00c00000ff0f77ac */ /* 0x000e220008000000 */
[-C--:B------:R-:W-:Y:S01]  /*0540*/  IMAD R35, R35, R27.reuse, 0x2 ;  /* 0x0000000223237424 */ /* 0x080fe200078e021b */
[----:B--2---:R-:W2:Y:S01]  /*0550*/  I2F.S8 R8, UR8 ;  /* 0x0000000800087d06 */ /* 0x004ea20008001400 */
[-C--:B------:R-:W-:Y:S01]  /*0560*/  IMAD R36, R36, R27.reuse, 0x2 ;  /* 0x0000000224247424 */ /* 0x080fe200078e021b */
[----:B------:R-:W1:Y:S01]  /*0570*/  LDCU.U8 UR8, c[0x3][0x28] ;  /* 0x00c00500ff0877ac */ /* 0x000e620008000000 */
[-C--:B------:R-:W-:Y:S02]  /*0580*/  IMAD R38, R38, R27.reuse, 0x2 ;  /* 0x0000000226267424 */ /* 0x080fe400078e021b */
[--C-:B------:R-:W-:Y:S01]  /*0590*/  IMAD.IADD R39, R24, 0x1, R27.reuse ;  /* 0x0000000118277824 */ /* 0x100fe200078e021b */
[----:B------:R-:W0:Y:S01]  /*05a0*/  LDCU.U8 UR16, c[0x3][0xc] ;  /* 0x00c00180ff1077ac */ /* 0x000e220008000000 */
[----:B------:R-:W-:Y:S01]  /*05b0*/  IMAD.IADD R40, R25, 0x1, R27 ;  /* 0x0000000119287824 */ /* 0x000fe200078e021b */
[----:B----4-:R-:W4:Y:S01]  /*05c0*/  I2F.S8 R13, UR5 ;  /* 0x00000005000d7d06 */ /* 0x010f220008001400 */
[-C--:B------:R-:W-:Y:S01]  /*05d0*/  IMAD R41, R41, R27.reuse, 0x2 ;  /* 0x0000000229297424 */ /* 0x080fe200078e021b */
[----:B------:R-:W0:Y:S01]  /*05e0*/  LDCU.U8 UR17, c[0x3][0x8] ;  /* 0x00c00100ff1177ac */ /* 0x000e220008000000 */
[----:B------:R-:W-:-:S02]  /*05f0*/  IMAD R42, R42, R27, 0x2 ;  /* 0x000000022a2a7424 */ /* 0x000fc400078e021b */
[-C--:B------:R-:W-:Y:S01]  /*0600*/  IMAD R44, R44, R27.reuse, 0x2 ;  /* 0x000000022c2c7424 */ /* 0x080fe200078e021b */
[----:B------:R-:W0:Y:S01]  /*0610*/  LDCU.U8 UR18, c[0x3][0x20] ;  /* 0x00c00400ff1277ac */ /* 0x000e220008000000 */
[-C--:B------:R-:W-:Y:S01]  /*0620*/  IMAD R45, R28, R27.reuse, 0x2 ;  /* 0x000000021c2d7424 */ /* 0x080fe200078e021b */
[----:B------:R-:W0:Y:S01]  /*0630*/  I2F.S8 R17, UR12 ;  /* 0x0000000c00117d06 */ /* 0x000e220008001400 */
[-C--:B------:R-:W-:Y:S01]  /*0640*/  IMAD R46, R46, R27.reuse, 0x2 ;  /* 0x000000022e2e7424 */ /* 0x080fe200078e021b */
[----:B------:R-:W0:Y:S01]  /*0650*/  LDCU.U8 UR19, c[0x3][0x1c] ;  /* 0x00c00380ff1377ac */ /* 0x000e220008000000 */
[----:B------:R-:W-:Y:S02]  /*0660*/  IMAD R47, R26, R27, 0x2 ;  /* 0x000000021a2f7424 */ /* 0x000fe400078e021b */
[----:B------:R-:W-:Y:S01]  /*0670*/  IMAD.IADD R48, R34, 0x1, R27 ;  /* 0x0000000122307824 */ /* 0x000fe200078e021b */
[----:B------:R-:W0:Y:S02]  /*0680*/  LDCU.U8 UR20, c[0x3][0x30] ;  /* 0x00c00600ff1477ac */ /* 0x000e240008000000 */
[----:B------:R-:W0:Y:S01]  /*0690*/  I2F.S8 R18, UR13 ;  /* 0x0000000d00127d06 */ /* 0x000e220008001400 */
[----:B------:R-:W0:Y:S01]  /*06a0*/  LDCU.U8 UR21, c[0x3][0x2c] ;  /* 0x00c00580ff1577ac */ /* 0x000e220008000000 */
[----:B------:R-:W-:-:S06]  /*06b0*/  UMOV UR4, URZ ;  /* 0x000000ff00047c82 */ /* 0x000fcc0008000000 */
[----:B------:R-:W0:Y:S08]  /*06c0*/  I2F.S8 R19, UR14 ;  /* 0x0000000e00137d06 */ /* 0x000e300008001400 */
[----:B-----5:R-:W0:Y:S08]  /*06d0*/  I2F.S8 R10, UR6 ;  /* 0x00000006000a7d06 */ /* 0x020e300008001400 */
[----:B---3--:R-:W3:Y:S01]  /*06e0*/  I2F.S8 R11, UR7 ;  /* 0x00000007000b7d06 */ /* 0x008ee20008001400 */
[----:B------:R-:W0:Y:S07]  /*06f0*/  LDCU.64 UR6, c[0x0][0x358] ;  /* 0x00006b00ff0677ac */ /* 0x000e2e0008000a00 */
[----:B-1----:R-:W1:Y:S08]  /*0700*/  I2F.S8 R12, UR8 ;  /* 0x00000008000c7d06 */ /* 0x002e700008001400 */
[----:B------:R-:W0:Y:S01]  /*0710*/  I2F.S8 R14, UR9 ;  /* 0x00000009000e7d06 */ /* 0x000e220008001400 */
[----:B------:R-:W0:Y:S07]  /*0720*/  LDCU.64 UR8, c[0x0][0x380] ;  /* 0x00007000ff0877ac */ /* 0x000e2e0008000a00 */
[----:B------:R-:W0:Y:S08]  /*0730*/  I2F.S8 R15, UR10 ;  /* 0x0000000a000f7d06 */ /* 0x000e300008001400 */
[----:B------:R-:W0:Y:S01]  /*0740*/  I2F.S8 R16, UR11 ;  /* 0x0000000b00107d06 */ /* 0x000e220008001400 */
[----:B-1234-:R-:W0:Y:S02]  /*0750*/  LDCU.64 UR10, c[0x0][0x388] ;  /* 0x00007100ff0a77ac */ /* 0x01ee240008000a00 */
.L_x_100:
[----:B------:R-:W-:Y:S01]  /*0760*/  UIADD3 UR5, UPT, UPT, UR4, -0x2, URZ ;  /* 0xfffffffe04057890 */ /* 0x000fe2000fffe0ff */
[----:B--2---:R-:W-:Y:S02]  /*0770*/  PRMT R49, RZ, 0x5410, RZ ;  /* 0x00005410ff317816 */ /* 0x004fe400000000ff */
[----:B------:R-:W-:Y:S01]  /*0780*/  PRMT R50, RZ, 0x7610, R50 ;  /* 0x00007610ff327816 */ /* 0x000fe20000000032 */
[----:B------:R-:W-:-:S03]  /*0790*/  UISETP.GE.AND UP1, UPT, UR5, UR22, UPT ;  /* 0x000000160500728c */ /* 0x000fc6000bf26270 */
[----:B------:R-:W-:Y:S01]  /*07a0*/  UMOV UR5, UR4 ;  /* 0x0000000400057c82 */ /* 0x000fe20008000000 */
[----:B------:R-:W-:-:S09]  /*07b0*/  UISETP.LT.U32.OR UP0, UPT, UR4, 0x2, UP1 ;  /* 0x000000020400788c */ /* 0x000fd20008f01470 */
[----:B------:R-:W-:Y:S05]  /*07c0*/  BRA.U UP0, `(.L_x_0) ;  /* 0x0000000500e07547 */ /* 0x000fea000b800000 */
[----:B------:R-:W-:Y:S01]  /*07d0*/  BSSY.RECONVERGENT B0, `(.L_x_1) ;  /* 0x0000017000007945 */ /* 0x000fe20003800200 */
[----:B------:R-:W-:Y:S02]  /*07e0*/  PRMT R49, RZ, 0x5410, RZ ;  /* 0x00005410ff317816 */ /* 0x000fe400000000ff */
[----:B------:R-:W-:Y:S01]  /*07f0*/  PRMT R50, RZ, 0x7610, R50 ;  /* 0x00007610ff327816 */ /* 0x000fe20000000032 */
[----:B------:R-:W-:Y:S06]  /*0800*/  @P2 BRA `(.L_x_2) ;  /* 0x00000000004c2947 */ /* 0x000fec0003800000 */
[C---:B0-----:R-:W-:Y:S01]  /*0810*/  IADD3 R50, P4, PT, R38.reuse, UR8, RZ ;  /* 0x0000000826327c10 */ /* 0x041fe2000ff9e0ff */
[C---:B------:R-:W-:Y:S02]  /*0820*/  VIADD R28, R38.reuse, 0xffffffff ;  /* 0xffffffff261c7836 */ /* 0x040fe40000000000 */
[----:B------:R-:W-:Y:S02]  /*0830*/  VIADD R26, R38, 0xfffffffe ;  /* 0xfffffffe261a7836 */ /* 0x000fe40000000000 */
[----:B------:R-:W-:Y:S01]  /*0840*/  IMAD.X R51, RZ, RZ, UR9, P4 ;  /* 0x00000009ff337e24 */ /* 0x000fe2000a0e06ff */
[----:B------:R-:W-:-:S04]  /*0850*/  IADD3 R28, P4, PT, R28, UR8, RZ ;  /* 0x000000081c1c7c10 */ /* 0x000fc8000ff9e0ff */
[----:B------:R-:W2:Y:S01]  /*0860*/  LDG.E.U8 R50, desc[UR6][R50.64] ;  /* 0x0000000632327981 */ /* 0x000ea2000c1e1100 */
[----:B------:R-:W-:Y:S01]  /*0870*/  IMAD.X R29, RZ, RZ, UR9, P4 ;  /* 0x00000009ff1d7e24 */ /* 0x000fe2000a0e06ff */
[----:B------:R-:W-:-:S04]  /*0880*/  IADD3 R26, P4, PT, R26, UR8, RZ ;  /* 0x000000081a1a7c10 */ /* 0x000fc8000ff9e0ff */
[----:B------:R-:W3:Y:S01]  /*0890*/  LDG.E.U8 R28, desc[UR6][R28.64] ;  /* 0x000000061c1c7981 */ /* 0x000ee2000c1e1100 */
[----:B------:R-:W-:-:S05]  /*08a0*/  IMAD.X R27, RZ, RZ, UR9, P4 ;  /* 0x00000009ff1b7e24 */ /* 0x000fca000a0e06ff */
[----:B------:R0:W4:Y:S02]  /*08b0*/  LDG.E.U8 R26, desc[UR6][R26.64] ;  /* 0x000000061a1a7981 */ /* 0x000124000c1e1100 */
[----:B0-----:R-:W0:Y:S01]  /*08c0*/  I2F.S8 R27, UR15 ;  /* 0x0000000f001b7d06 */ /* 0x001e220008001400 */
[----:B--2---:R-:W-:Y:S02]  /*08d0*/  I2FP.F32.U32 R49, R50 ;  /* 0x0000003200317245 */ /* 0x004fe40000201000 */
[----:B---3--:R-:W-:-:S04]  /*08e0*/  I2FP.F32.U32 R52, R28 ;  /* 0x0000001c00347245 */ /* 0x008fc80000201000 */
[----:B------:R-:W-:Y:S02]  /*08f0*/  F2FP.F16.F32.PACK_AB R49, R52, R49 ;  /* 0x000000313431723e */ /* 0x000fe400000000ff */
[----:B----4-:R-:W-:-:S04]  /*0900*/  I2FP.F32.U32 R53, R26 ;  /* 0x0000001a00357245 */ /* 0x010fc80000201000 */
[----:B0-----:R-:W-:-:S05]  /*0910*/  F2FP.F16.F32.PACK_AB R53, R27, R53 ;  /* 0x000000351b35723e */ /* 0x001fca00000000ff */
[-C--:B------:R-:W-:Y:S02]  /*0920*/  HFMA2 R49, R49, R53.reuse.H1_H1, RZ.H0_H0 ;  /* 0x3000003531317231 */ /* 0x080fe400000400ff */
[----:B------:R-:W-:-:S07]  /*0930*/  HFMA2 R50, R53.H0_H0, R53.H1_H1, RZ.H0_H0 ;  /* 0x3000003535327231 */ /* 0x000fce00000408ff */
.L_x_2:
[----:B0-----:R-:W-:Y:S05]  /*0940*/  BSYNC.RECONVERGENT B0 ;  /* 0x0000000000007941 */ /* 0x001fea0003800200 */
.L_x_1:
[----:B------:R-:W0:Y:S01]  /*0950*/  S2R R27, SR_TID.X ;  /* 0x00000000001b7919 */ /* 0x000e220000002100 */
[----:B------:R-:W0:Y:S01]  /*0960*/  S2UR UR12, SR_CTAID.X ;  /* 0x00000000000c79c3 */ /* 0x000e220000002500 */
[----:B------:R-:W-:Y:S07]  /*0970*/  BSSY.RECONVERGENT B0, `(.L_x_3) ;  /* 0x000001a000007945 */ /* 0x000fee0003800200 */
[----:B------:R-:W0:Y:S02]  /*0980*/  LDC R26, c[0x0][0x360] ;  /* 0x0000d800ff1a7b82 */ /* 0x000e240000000800 */
[----:B0-----:R-:W-:-:S05]  /*0990*/  IMAD R26, R26, UR12, R27 ;  /* 0x0000000c1a1a7c24 */ /* 0x001fca000f8e021b */
[----:B------:R-:W-:-:S04]  /*09a0*/  ISETP.GT.AND P4, PT, R26, UR23, PT ;  /* 0x000000171a007c0c */ /* 0x000fc8000bf84270 */
[----:B------:R-:W-:-:S13]  /*09b0*/  ISETP.LT.OR P4, PT, R26, 0x1, P4 ;  /* 0x000000011a00780c */ /* 0x000fda0002781670 */
[----:B------:R-:W-:Y:S05]  /*09c0*/  @P4 BRA `(.L_x_4) ;  /* 0x0000000000504947 */ /* 0x000fea0003800000 */
[C---:B------:R-:W-:Y:S01]  /*09d0*/  IADD3 R52, P4, PT, R44.reuse, UR8, RZ ;  /* 0x000000082c347c10 */ /* 0x040fe2000ff9e0ff */
        /* <DEDUP_REMOVED lines=9> */
[----:B------:R-:W4:Y:S01]  /*0a70*/  LDG.E.U8 R26, desc[UR6][R26.64] ;  /* 0x000000061a1a7981 */ /* 0x000f22000c1e1100 */
[----:B------:R-:W0:Y:S02]  /*0a80*/  LDCU.U8 UR12, c[0x3][0x5] ;  /* 0x00c000a0ff0c77ac */ /* 0x000e240008000000 */
[----:B0-----:R-:W0:Y:S01]  /*0a90*/  I2F.S8 R51, UR12 ;  /* 0x0000000c00337d06 */ /* 0x001e220008001400 */
[----:B--2---:R-:W-:Y:S02]  /*0aa0*/  I2FP.F32.U32 R52, R52 ;  /* 0x0000003400347245 */ /* 0x004fe40000201000 */
[----:B---3--:R-:W-:-:S04]  /*0ab0*/  I2FP.F32.U32 R53, R28 ;  /* 0x0000001c00357245 */ /* 0x008fc80000201000 */
[----:B------:R-:W-:Y:S02]  /*0ac0*/  F2FP.F16.F32.PACK_AB R52, R53, R52 ;  /* 0x000000343534723e */ /* 0x000fe400000000ff */
[----:B----4-:R-:W-:-:S04]  /*0ad0*/  I2FP.F32.U32 R26, R26 ;  /* 0x0000001a001a7245 */ /* 0x010fc80000201000 */
[----:B0-----:R-:W-:-:S05]  /*0ae0*/  F2FP.F16.F32.PACK_AB R51, R51, R26 ;  /* 0x0000001a3333723e */ /* 0x001fca00000000ff */
[-C--:B------:R-:W-:Y:S02]  /*0af0*/  HFMA2 R49, R52, R51.reuse.H1_H1, R49 ;  /* 0x3000003334317231 */ /* 0x080fe40000000031 */
[----:B------:R-:W-:-:S07]  /*0b00*/  HFMA2 R50, R51.H0_H0, R51.H1_H1, R50.H0_H0 ;  /* 0x3000003333327231 */ /* 0x000fce0000040832 */
.L_x_4:
[----:B------:R-:W-:Y:S05]  /*0b10*/  BSYNC.RECONVERGENT B0 ;  /* 0x0000000000007941 */ /* 0x000fea0003800200 */
.L_x_3:
[----:B------:R-:W-:Y:S04]  /*0b20*/  BSSY.RECONVERGENT B0, `(.L_x_5) ;  /* 0x0000016000007945 */ /* 0x000fe80003800200 */
        /* <DEDUP_REMOVED lines=21> */
.L_x_6:
[----:B------:R-:W-:Y:S05]  /*0c80*/  BSYNC.RECONVERGENT B0 ;  /* 0x0000000000007941 */ /* 0x000fea0003800200 */
.L_x_5:
        /* <DEDUP_REMOVED lines=22> */
.L_x_8:
[----:B------:R-:W-:Y:S05]  /*0df0*/  BSYNC.RECONVERGENT B0 ;  /* 0x0000000000007941 */ /* 0x000fea0003800200 */
.L_x_7:
        /* <DEDUP_REMOVED lines=13> */
[----:B--2---:R-:W-:Y:S02]  /*0ed0*/  I2FP.F32.U32 R51, R52 ;  /* 0x0000003400337245 */ /* 0x004fe40000201000 */
[----:B---3--:R-:W-:-:S04]  /*0ee0*/  I2FP.F32.U32 R28, R28 ;  /* 0x0000001c001c7245 */ /* 0x008fc80000201000 */
[----:B------:R-:W-:Y:S02]  /*0ef0*/  F2FP.F16.F32.PACK_AB R51, R28, R51 ;  /* 0x000000331c33723e */ /* 0x000fe400000000ff */
[----:B----4-:R-:W-:-:S04]  /*0f00*/  I2FP.F32.U32 R53, R26 ;  /* 0x0000001a00357245 */ /* 0x010fc80000201000 */
[----:B------:R-:W-:-:S05]  /*0f10*/  F2FP.F16.F32.PACK_AB R53, R0, R53 ;  /* 0x000000350035723e */ /* 0x000fca00000000ff */
[-C--:B------:R-:W-:Y:S02]  /*0f20*/  HFMA2 R49, R51, R53.reuse.H1_H1, R49 ;  /* 0x3000003533317231 */ /* 0x080fe40000000031 */
[----:B------:R-:W-:-:S07]  /*0f30*/  HFMA2 R50, R53.H0_H0, R53.H1_H1, R50.H0_H0 ;  /* 0x3000003535327231 */ /* 0x000fce0000040832 */
.L_x_9:
[----:B------:R-:W-:Y:S05]  /*0f40*/  BSYNC.RECONVERGENT B0 ;  /* 0x0000000000007941 */ /* 0x000fea0003800200 */
.L_x_0:
[----:B------:R-:W1:Y:S01]  /*0f50*/  S2R R53, SR_TID.X ;  /* 0x0000000000357919 */ /* 0x000e620000002100 */
[----:B------:R-:W1:Y:S01]  /*0f60*/  S2UR UR13, SR_CTAID.X ;  /* 0x00000000000d79c3 */ /* 0x000e620000002500 */
[----:B------:R-:W-:-:S04]  /*0f70*/  UISETP.GT.AND UP0, UPT, UR4, UR22, UPT ;  /* 0x000000160400728c */ /* 0x000fc8000bf04270 */
[----:B------:R-:W-:-:S03]  /*0f80*/  UISETP.EQ.OR UP2, UPT, UR4, URZ, UP0 ;  /* 0x000000ff0400728c */ /* 0x000fc60008742670 */
[----:B------:R-:W1:Y:S02]  /*0f90*/  LDC R26, c[0x0][0x360] ;  /* 0x0000d800ff1a7b82 */ /* 0x000e640000000800 */
[----:B-1----:R-:W-:-:S05]  /*0fa0*/  IMAD R26, R26, UR13, R53 ;  /* 0x0000000d1a1a7c24 */ /* 0x002fca000f8e0235 */
[----:B------:R-:W-:-:S04]  /*0fb0*/  ISETP.GT.AND P4, PT, R26, UR23, PT ;  /* 0x000000171a007c0c */ /* 0x000fc8000bf84270 */
[----:B------:R-:W-:Y:S01]  /*0fc0*/  ISETP.LT.OR P4, PT, R26, 0x1, P4 ;  /* 0x000000011a00780c */ /* 0x000fe20002781670 */
[----:B------:R-:W-:-:S12]  /*0fd0*/  BRA.U UP2, `(.L_x_10) ;  /* 0x0000000502c47547 */ /* 0x000fd8000b800000 */
[----:B------:R-:W-:Y:S04]  /*0fe0*/  BSSY.RECONVERGENT B0, `(.L_x_11) ;  /* 0x0000016000007945 */ /* 0x000fe80003800200 */
[----:B------:R-:W-:Y:S05]  /*0ff0*/  @P2 BRA `(.L_x_12) ;  /* 0x0000000000502947 */ /* 0x000fea0003800000 */
[C---:B0-----:R-:W-:Y:S01]  /*1000*/  IADD3 R28, P5, PT, R33.reuse, UR8, RZ ;  /* 0x00000008211c7c10 */ /* 0x041fe2000ffbe0ff */
[----:B------:R-:W-:-:S04]  /*1010*/  VIADD R26, R33, 0xffffffff ;  /* 0xffffffff211a7836 */ /* 0x000fc80000000000 */
[----:B------:R-:W-:Y:S01]  /*1020*/  IMAD.X R29, RZ, RZ, UR9, P5 ;  /* 0x00000009ff1d7e24 */ /* 0x000fe2000a8e06ff */
[----:B------:R-:W-:Y:S01]  /*1030*/  IADD3 R26, P5, PT, R26, UR8, RZ ;  /* 0x000000081a1a7c10 */ /* 0x000fe2000ffbe0ff */
[----:B------:R-:W-:-:S03]  /*1040*/  VIADD R51, R33, 0xfffffffe ;  /* 0xfffffffe21337836 */ /* 0x000fc60000000000 */
[----:B------:R-:W2:Y:S01]  /*1050*/  LDG.E.U8 R28, desc[UR6][R28.64] ;  /* 0x000000061c1c7981 */ /* 0x000ea2000c1e1100 */
[----:B------:R-:W-:-:S05]  /*1060*/  IMAD.X R27, RZ, RZ, UR9, P5 ;  /* 0x00000009ff1b7e24 */ /* 0x000fca000a8e06ff */
[----:B------:R-:W3:Y:S01]  /*1070*/  LDG.E.U8 R26, desc[UR6][R26.64] ;  /* 0x000000061a1a7981 */ /* 0x000ee2000c1e1100 */
[----:B------:R-:W0:Y:S01]  /*1080*/  LDCU.U8 UR12, c[0x3][0x1] ;  /* 0x00c00020ff0c77ac */ /* 0x000e220008000000 */
[----:B--2---:R-:W-:Y:S02]  /*1090*/  I2FP.F32.U32 R52, R28 ;  /* 0x0000001c00347245 */ /* 0x004fe40000201000 */
[----:B---3--:R-:W-:Y:S02]  /*10a0*/  I2FP.F32.U32 R29, R26 ;  /* 0x0000001a001d7245 */ /* 0x008fe40000201000 */
[----:B------:R-:W-:Y:S01]  /*10b0*/  IADD3 R26, P5, PT, R51, UR8, RZ ;  /* 0x00000008331a7c10 */ /* 0x000fe2000ffbe0ff */
[----:B0-----:R-:W0:Y:S01]  /*10c0*/  I2F.S8 R28, UR12 ;  /* 0x0000000c001c7d06 */ /* 0x001e220008001400 */
[----:B------:R-:W-:-:S03]  /*10d0*/  F2FP.F16.F32.PACK_AB R29, R29, R52 ;  /* 0x000000341d1d723e */ /* 0x000fc600000000ff */
[----:B------:R-:W-:-:S05]  /*10e0*/  IMAD.X R27, RZ, RZ, UR9, P5 ;  /* 0x00000009ff1b7e24 */ /* 0x000fca000a8e06ff */
[----:B------:R-:W2:Y:S02]  /*10f0*/  LDG.E.U8 R51, desc[UR6][R26.64] ;  /* 0x000000061a337981 */ /* 0x000ea4000c1e1100 */
[----:B--2---:R-:W-:-:S04]  /*1100*/  I2FP.F32.U32 R51, R51 ;  /* 0x0000003300337245 */ /* 0x004fc80000201000 */
[----:B0-----:R-:W-:-:S05]  /*1110*/  F2FP.F16.F32.PACK_AB R51, R28, R51 ;  /* 0x000000331c33723e */ /* 0x001fca00000000ff */
[-C--:B------:R-:W-:Y:S02]  /*1120*/  HFMA2 R49, R29, R51.reuse.H1_H1, R49 ;  /* 0x300000331d317231 */ /* 0x080fe40000000031 */
[----:B------:R-:W-:-:S07]  /*1130*/  HFMA2 R50, R51.H0_H0, R51.H1_H1, R50.H0_H0 ;  /* 0x3000003333327231 */ /* 0x000fce0000040832 */
.L_x_12:
[----:B0-----:R-:W-:Y:S05]  /*1140*/  BSYNC.RECONVERGENT B0 ;  /* 0x0000000000007941 */ /* 0x001fea0003800200 */
.L_x_11:
[----:B------:R-:W-:Y:S04]  /*1150*/  BSSY.RECONVERGENT B0, `(.L_x_13) ;  /* 0x0000016000007945 */ /* 0x000fe80003800200 */
[----:B------:R-:W-:Y:S05]  /*1160*/  @P4 BRA `(.L_x_14) ;  /* 0x0000000000504947 */ /* 0x000fea0003800000 */
[C---:B------:R-:W-:Y:S01]  /*1170*/  IADD3 R28, P5, PT, R31.reuse, UR8, RZ ;  /* 0x000000081f1c7c10 */ /* 0x040fe2000ffbe0ff */
        /* <DEDUP_REMOVED lines=19> */
.L_x_14:
[----:B------:R-:W-:Y:S05]  /*12b0*/  BSYNC.RECONVERGENT B0 ;  /* 0x0000000000007941 */ /* 0x000fea0003800200 */
.L_x_13:
        /* <DEDUP_REMOVED lines=22> */
.L_x_16:
[----:B------:R-:W-:Y:S05]  /*1420*/  BSYNC.RECONVERGENT B0 ;  /* 0x0000000000007941 */ /* 0x000fea0003800200 */
.L_x_15:
        /* <DEDUP_REMOVED lines=10> */
[----:B--2---:R-:W-:Y:S02]  /*14d0*/  I2FP.F32.U32 R52, R28 ;  /* 0x0000001c00347245 */ /* 0x004fe40000201000 */
[----:B---3--:R-:W-:Y:S02]  /*14e0*/  I2FP.F32.U32 R29, R26 ;  /* 0x0000001a001d7245 */ /* 0x008fe40000201000 */
[----:B------:R-:W-:Y:S02]  /*14f0*/  IADD3 R26, P5, PT, R51, UR8, RZ ;  /* 0x00000008331a7c10 */ /* 0x000fe4000ffbe0ff */
[----:B------:R-:W-:Y:S02]  /*1500*/  F2FP.F16.F32.PACK_AB R29, R29, R52 ;  /* 0x000000341d1d723e */ /* 0x000fe400000000ff */
[----:B------:R-:W-:-:S05]  /*1510*/  IADD3.X R27, PT, PT, RZ, UR9, RZ, P5, !PT ;  /* 0x00000009ff1b7c10 */ /* 0x000fca000affe4ff */
[----:B------:R-:W2:Y:S02]  /*1520*/  LDG.E.U8 R51, desc[UR6][R26.64] ;  /* 0x000000061a337981 */ /* 0x000ea4000c1e1100 */
[----:B--2---:R-:W-:-:S04]  /*1530*/  I2FP.F32.U32 R51, R51 ;  /* 0x0000003300337245 */ /* 0x004fc80000201000 */
[----:B------:R-:W-:-:S05]  /*1540*/  F2FP.F16.F32.PACK_AB R51, R2, R51 ;  /* 0x000000330233723e */ /* 0x000fca00000000ff */
[-C--:B------:R-:W-:Y:S02]  /*1550*/  HFMA2 R49, R29, R51.reuse.H1_H1, R49 ;  /* 0x300000331d317231 */ /* 0x080fe40000000031 */
[----:B------:R-:W-:-:S07]  /*1560*/  HFMA2 R50, R51.H0_H0, R51.H1_H1, R50.H0_H0 ;  /* 0x3000003333327231 */ /* 0x000fce0000040832 */
.L_x_18:
[----:B------:R-:W-:Y:S05]  /*1570*/  BSYNC.RECONVERGENT B0 ;  /* 0x0000000000007941 */ /* 0x000fea0003800200 */
.L_x_17:
        /* <DEDUP_REMOVED lines=22> */
.L_x_19:
[----:B------:R-:W-:Y:S05]  /*16e0*/  BSYNC.RECONVERGENT B0 ;  /* 0x0000000000007941 */ /* 0x000fea0003800200 */
.L_x_10:
[----:B------:R-:W-:-:S09]  /*16f0*/  UISETP.GE.AND UP2, UPT, UR4, UR22, UPT ;  /* 0x000000160400728c */ /* 0x000fd2000bf46270 */
[----:B------:R-:W-:Y:S05]  /*1700*/  BRA.U UP2, `(.L_x_20) ;  /* 0x0000000502c87547 */ /* 0x000fea000b800000 */
        /* <DEDUP_REMOVED lines=22> */
.L_x_22:
[----:B0-----:R-:W-:Y:S05]  /*1870*/  BSYNC.RECONVERGENT B0 ;  /* 0x0000000000007941 */ /* 0x001fea0003800200 */
.L_x_21:
        /* <DEDUP_REMOVED lines=22> */
.L_x_24:
[----:B------:R-:W-:Y:S05]  /*19e0*/  BSYNC.RECONVERGENT B0 ;  /* 0x0000000000007941 */ /* 0x000fea0003800200 */
.L_x_23:
        /* <DEDUP_REMOVED lines=13> */
[----:B------:R-:W-:-:S03]  /*1ac0*/  F2FP.F16.F32.PACK_AB R29, R29, R52 ;  /* 0x000000341d1d723e */ /* 0x000fc600000000ff */
[----:B------:R-:W-:-:S05]  /*1ad0*/  IMAD.X R27, RZ, RZ, UR9, P5 ;  /* 0x00000009ff1b7e24 */ /* 0x000fca000a8e06ff */
[----:B------:R-:W2:Y:S01]  /*1ae0*/  LDG.E.U8 R51, desc[UR6][R26.64] ;  /* 0x000000061a337981 */ /* 0x000ea2000c1e1100 */
[----:B------:R-:W0:Y:S01]  /*1af0*/  I2F.S8 R52, UR16 ;  /* 0x0000001000347d06 */ /* 0x000e220008001400 */
[----:B--2---:R-:W-:-:S04]  /*1b00*/  I2FP.F32.U32 R51, R51 ;  /* 0x0000003300337245 */ /* 0x004fc80000201000 */
[----:B0-----:R-:W-:-:S05]  /*1b10*/  F2FP.F16.F32.PACK_AB R51, R52, R51 ;  /* 0x000000333433723e */ /* 0x001fca00000000ff */
[-C--:B------:R-:W-:Y:S02]  /*1b20*/  HFMA2 R49, R29, R51.reuse.H1_H1, R49 ;  /* 0x300000331d317231 */ /* 0x080fe40000000031 */
[----:B------:R-:W-:-:S07]  /*1b30*/  HFMA2 R50, R51.H0_H0, R51.H1_H1, R50.H0_H0 ;  /* 0x3000003333327231 */ /* 0x000fce0000040832 */
.L_x_26:
[----:B------:R-:W-:Y:S05]  /*1b40*/  BSYNC.RECONVERGENT B0 ;  /* 0x0000000000007941 */ /* 0x000fea0003800200 */
.L_x_25:
        /* <DEDUP_REMOVED lines=22> */
.L_x_28:
[----:B------:R-:W-:Y:S05]  /*1cb0*/  BSYNC.RECONVERGENT B0 ;  /* 0x0000000000007941 */ /* 0x000fea0003800200 */
.L_x_27:
        /* <DEDUP_REMOVED lines=22> */
.L_x_29:
[----:B------:R-:W-:Y:S05]  /*1e20*/  BSYNC.RECONVERGENT B0 ;  /* 0x0000000000007941 */ /* 0x000fea0003800200 */
.L_x_20:
[----:B------:R-:W-:-:S04]  /*1e30*/  UIADD3 UR4, UPT, UPT, UR4, 0x1, URZ ;  /* 0x0000000104047890 */ /* 0x000fc8000fffe0ff */
        /* <DEDUP_REMOVED lines=24> */
.L_x_32:
[----:B0-----:R-:W-:Y:S05]  /*1fc0*/  BSYNC.RECONVERGENT B0 ;  /* 0x0000000000007941 */ /* 0x001fea0003800200 */
.L_x_31:
        /* <DEDUP_REMOVED lines=21> */
.L_x_34:
[----:B------:R-:W-:Y:S05]  /*2120*/  BSYNC.RECONVERGENT B0 ;  /* 0x0000000000007941 */ /* 0x000fea0003800200 */
.L_x_33:
        /* <DEDUP_REMOVED lines=22> */
.L_x_36:
[----:B------:R-:W-:Y:S05]  /*2290*/  BSYNC.RECONVERGENT B0 ;  /* 0x0000000000007941 */ /* 0x000fea0003800200 */
.L_x_35:
        /* <DEDUP_REMOVED lines=22> */
.L_x_38:
[----:B------:R-:W-:Y:S05]  /*2400*/  BSYNC.RECONVERGENT B0 ;  /* 0x0000000000007941 */ /* 0x000fea0003800200 */
.L_x_37:
[----:B------:R-:W-:Y:S04]  /*2410*/  BSSY.RECONVERGENT B0, `(.L_x_30) ;  /* 0x0000014000007945 */ /* 0x000fe80003800200 */
[----:B------:R-:W-:Y:S05]  /*2420*/  @P0 BRA `(.L_x_39) ;  /* 0x0000000000480947 */ /* 0x000fea0003800000 */
[C---:B------:R-:W-:Y:S01]  /*2430*/  IADD3 R28, P5, PT, R43.reuse, UR8, RZ ;  /* 0x000000082b1c7c10 */ /* 0x040fe2000ffbe0ff */
[----:B------:R-:W-:-:S04]  /*2440*/  VIADD R26, R43, 0xffffffff ;  /* 0xffffffff2b1a7836 */ /* 0x000fc80000000000 */
[----:B------:R-:W-:Y:S01]  /*2450*/  IMAD.X R29, RZ, RZ, UR9, P5 ;  /* 0x00000009ff1d7e24 */ /* 0x000fe2000a8e06ff */
[----:B------:R-:W-:-:S04]  /*2460*/  IADD3 R26, P5, PT, R26, UR8, RZ ;  /* 0x000000081a1a7c10 */ /* 0x000fc8000ffbe0ff */
[----:B------:R-:W-:Y:S01]  /*2470*/  IADD3.X R27, PT, PT, RZ, UR9, RZ, P5, !PT ;  /* 0x00000009ff1b7c10 */ /* 0x000fe2000affe4ff */
[----:B------:R-:W-:Y:S01]  /*2480*/  VIADD R51, R43, 0xfffffffe ;  /* 0xfffffffe2b337836 */ /* 0x000fe20000000000 */
[----:B------:R-:W2:Y:S04]  /*2490*/  LDG.E.U8 R28, desc[UR6][R28.64] ;  /* 0x000000061c1c7981 */ /* 0x000ea8000c1e1100 */
[----:B------:R-:W3:Y:S01]  /*24a0*/  LDG.E.U8 R26, desc[UR6][R26.64] ;  /* 0x000000061a1a7981 */ /* 0x000ee2000c1e1100 */
[----:B--2---:R-:W-:Y:S02]  /*24b0*/  I2FP.F32.U32 R52, R28 ;  /* 0x0000001c00347245 */ /* 0x004fe40000201000 */
[----:B---3--:R-:W-:Y:S02]  /*24c0*/  I2FP.F32.U32 R29, R26 ;  /* 0x0000001a001d7245 */ /* 0x008fe40000201000 */
[----:B------:R-:W-:-:S02]  /*24d0*/  IADD3 R26, P5, PT, R51, UR8, RZ ;  /* 0x00000008331a7c10 */ /* 0x000fc4000ffbe0ff */
[----:B------:R-:W-:-:S03]  /*24e0*/  F2FP.F16.F32.PACK_AB R29, R29, R52 ;  /* 0x000000341d1d723e */ /* 0x000fc600000000ff */
[----:B------:R-:W-:-:S05]  /*24f0*/  IMAD.X R27, RZ, RZ, UR9, P5 ;  /* 0x00000009ff1b7e24 */ /* 0x000fca000a8e06ff */
[----:B------:R-:W2:Y:S02]  /*2500*/  LDG.E.U8 R51, desc[UR6][R26.64] ;  /* 0x000000061a337981 */ /* 0x000ea4000c1e1100 */
[----:B--2---:R-:W-:-:S04]  /*2510*/  I2FP.F32.U32 R52, R51 ;  /* 0x0000003300347245 */ /* 0x004fc80000201000 */
[----:B------:R-:W-:-:S05]  /*2520*/  F2FP.F16.F32.PACK_AB R52, R3, R52 ;  /* 0x000000340334723e */ /* 0x000fca00000000ff */
[-C--:B------:R-:W-:Y:S02]  /*2530*/  HFMA2 R49, R29, R52.reuse.H1_H1, R49 ;  /* 0x300000341d317231 */ /* 0x080fe40000000031 */
[----:B------:R-:W-:-:S07]  /*2540*/  HFMA2 R50, R52.H0_H0, R52.H1_H1, R50.H0_H0 ;  /* 0x3000003434327231 */ /* 0x000fce0000040832 */
.L_x_39:
[----:B------:R-:W-:Y:S05]  /*2550*/  BSYNC.RECONVERGENT B0 ;  /* 0x0000000000007941 */ /* 0x000fea0003800200 */
.L_x_30:
        /* <DEDUP_REMOVED lines=18> */
[----:B------:R-:W2:Y:S02]  /*2680*/  LDG.E.U8 R51, desc[UR6][R26.64] ;  /* 0x000000061a337981 */ /* 0x000ea4000c1e1100 */
[----:B--2---:R-:W-:-:S04]  /*2690*/  I2FP.F32.U32 R51, R51 ;  /* 0x0000003300337245 */ /* 0x004fc80000201000 */
[----:B------:R-:W-:-:S05]  /*26a0*/  F2FP.F16.F32.PACK_AB R51, R4, R51 ;  /* 0x000000330433723e */ /* 0x000fca00000000ff */
[-C--:B------:R-:W-:Y:S02]  /*26b0*/  HFMA2 R49, R29, R51.reuse.H1_H1, R49 ;  /* 0x300000331d317231 */ /* 0x080fe40000000031 */
[----:B------:R-:W-:-:S07]  /*26c0*/  HFMA2 R50, R51.H0_H0, R51.H1_H1, R50.H0_H0 ;  /* 0x3000003333327231 */ /* 0x000fce0000040832 */
.L_x_42:
[----:B0-----:R-:W-:Y:S05]  /*26d0*/  BSYNC.RECONVERGENT B0 ;  /* 0x0000000000007941 */ /* 0x001fea0003800200 */
.L_x_41:
        /* <DEDUP_REMOVED lines=20> */
.L_x_44:
[----:B------:R-:W-:Y:S05]  /*2820*/  BSYNC.RECONVERGENT B0 ;  /* 0x0000000000007941 */ /* 0x000fea0003800200 */
.L_x_43:
        /* <DEDUP_REMOVED lines=20> */
.L_x_46:
[----:B------:R-:W-:Y:S05]  /*2970*/  BSYNC.RECONVERGENT B0 ;  /* 0x0000000000007941 */ /* 0x000fea0003800200 */
.L_x_45:
        /* <DEDUP_REMOVED lines=20> */
.L_x_48:
[----:B------:R-:W-:Y:S05]  /*2ac0*/  BSYNC.RECONVERGENT B0 ;  /* 0x0000000000007941 */ /* 0x000fea0003800200 */
.L_x_47:
        /* <DEDUP_REMOVED lines=20> */
.L_x_49:
[----:B------:R-:W-:Y:S05]  /*2c10*/  BSYNC.RECONVERGENT B0 ;  /* 0x0000000000007941 */ /* 0x000fea0003800200 */
.L_x_40:
[----:B------:R-:W-:Y:S01]  /*2c20*/  UISETP.LT.OR UP1, UPT, UR5, 0x2, UP1 ;  /* 0x000000020500788c */ /* 0x000fe20008f21670 */
[----:B------:R-:W-:Y:S02]  /*2c30*/  PRMT R52, RZ, 0x5410, RZ ;  /* 0x00005410ff347816 */ /* 0x000fe400000000ff */
[----:B------:R-:W-:-:S06]  /*2c40*/  PRMT R51, RZ, 0x7610, R51 ;  /* 0x00007610ff337816 */ /* 0x000fcc0000000033 */
[----:B------:R-:W-:Y:S05]  /*2c50*/  BRA.U UP1, `(.L_x_50) ;  /* 0x0000000501bc7547 */ /* 0x000fea000b800000 */
[----:B------:R-:W1:Y:S01]  /*2c60*/  LDC R26, c[0x0][0x360] ;  /* 0x0000d800ff1a7b82 */ /* 0x000e620000000800 */
[----:B------:R-:W-:Y:S01]  /*2c70*/  BSSY.RECONVERGENT B0, `(.L_x_51) ;  /* 0x0000019000007945 */ /* 0x000fe20003800200 */
[----:B------:R-:W-:Y:S02]  /*2c80*/  PRMT R52, RZ, 0x5410, RZ ;  /* 0x00005410ff347816 */ /* 0x000fe400000000ff */
[----:B------:R-:W-:Y:S01]  /*2c90*/  PRMT R51, RZ, 0x7610, R51 ;  /* 0x00007610ff337816 */ /* 0x000fe20000000033 */
[----:B-1----:R-:W-:-:S05]  /*2ca0*/  IMAD R26, R26, UR13, R53 ;  /* 0x0000000d1a1a7c24 */ /* 0x002fca000f8e0235 */
[----:B------:R-:W-:-:S04]  /*2cb0*/  ISETP.GT.AND P4, PT, R26, UR23, PT ;  /* 0x000000171a007c0c */ /* 0x000fc8000bf84270 */
[----:B------:R-:W-:Y:S01]  /*2cc0*/  ISETP.LT.OR P4, PT, R26, 0x1, P4 ;  /* 0x000000011a00780c */ /* 0x000fe20002781670 */
[----:B------:R-:W-:-:S12]  /*2cd0*/  @P2 BRA `(.L_x_52) ;  /* 0x0000000000482947 */ /* 0x000fd80003800000 */
[C---:B0-----:R-:W-:Y:S01]  /*2ce0*/  IADD3 R28, P5, PT, R38.reuse, UR8, RZ ;  /* 0x00000008261c7c10 */ /* 0x041fe2000ffbe0ff */
[----:B------:R-:W-:-:S04]  /*2cf0*/  VIADD R26, R38, 0xffffffff ;  /* 0xffffffff261a7836 */ /* 0x000fc80000000000 */
[----:B------:R-:W-:Y:S01]  /*2d00*/  IMAD.X R29, RZ, RZ, UR9, P5 ;  /* 0x00000009ff1d7e24 */ /* 0x000fe2000a8e06ff */
[----:B------:R-:W-:-:S04]  /*2d10*/  IADD3 R26, P5, PT, R26, UR8, RZ ;  /* 0x000000081a1a7c10 */ /* 0x000fc8000ffbe0ff */
[----:B------:R-:W2:Y:S01]  /*2d20*/  LDG.E.U8 R28, desc[UR6][R28.64] ;  /* 0x000000061c1c7981 */ /* 0x000ea2000c1e1100 */
[----:B------:R-:W-:-:S05]  /*2d30*/  IMAD.X R27, RZ, RZ, UR9, P5 ;  /* 0x00000009ff1b7e24 */ /* 0x000fca000a8e06ff */
[----:B------:R-:W3:Y:S01]  /*2d40*/  LDG.E.U8 R26, desc[UR6][R26.64] ;  /* 0x000000061a1a7981 */ /* 0x000ee2000c1e1100 */
[----:B------:R-:W-:Y:S01]  /*2d50*/  VIADD R51, R38, 0xfffffffe ;  /* 0xfffffffe26337836 */ /* 0x000fe20000000000 */
        /* <DEDUP_REMOVED lines=8> */
[-C--:B------:R-:W-:Y:S02]  /*2de0*/  HFMA2 R52, R52, R51.reuse.H1_H1, RZ.H0_H0 ;  /* 0x3000003334347231 */ /* 0x080fe400000400ff */
[----:B------:R-:W-:-:S07]  /*2df0*/  HFMA2 R51, R51.H0_H0, R51.H1_H1, RZ.H0_H0 ;  /* 0x3000003333337231 */ /* 0x000fce00000408ff */
.L_x_52:
[----:B0-----:R-:W-:Y:S05]  /*2e00*/  BSYNC.RECONVERGENT B0 ;  /* 0x0000000000007941 */ /* 0x001fea0003800200 */
.L_x_51:
[----:B------:R-:W-:Y:S04]  /*2e10*/  BSSY.RECONVERGENT B0, `(.L_x_53) ;  /* 0x0000014000007945 */ /* 0x000fe80003800200 */
[----:B------:R-:W-:Y:S05]  /*2e20*/  @P4 BRA `(.L_x_54) ;  /* 0x0000000000484947 */ /* 0x000fea0003800000 */
[----:B------:R-:W-:-:S05]  /*2e30*/  IADD3 R26, P4, PT, R44, UR8, RZ ;  /* 0x000000082c1a7c10 */ /* 0x000fca000ff9e0ff */
[----:B------:R-:W-:-:S05]  /*2e40*/  IMAD.X R27, RZ, RZ, UR9, P4 ;  /* 0x00000009ff1b7e24 */ /* 0x000fca000a0e06ff */
[----:B------:R-:W2:Y:S01]  /*2e50*/  LDG.E.U8 R26, desc[UR6][R26.64] ;  /* 0x000000061a1a7981 */ /* 0x000ea2000c1e1100 */
[----:B------:R-:W-:-:S05]  /*2e60*/  VIADD R28, R44, 0xffffffff ;  /* 0xffffffff2c1c7836 */ /* 0x000fca0000000000 */
[----:B------:R-:W-:-:S05]  /*2e70*/  IADD3 R28, P4, PT, R28, UR8, RZ ;  /* 0x000000081c1c7c10 */ /* 0x000fca000ff9e0ff */
[----:B------:R-:W-:-:S05]  /*2e80*/  IMAD.X R29, RZ, RZ, UR9, P4 ;  /* 0x00000009ff1d7e24 */ /* 0x000fca000a0e06ff */
[----:B------:R2:W3:Y:S02]  /*2e90*/  LDG.E.U8 R28, desc[UR6][R28.64] ;  /* 0x000000061c1c7981 */ /* 0x0004e4000c1e1100 */
[----:B--2---:R-:W-:Y:S01]  /*2ea0*/  I2FP.F32.U32 R29, R26 ;  /* 0x0000001a001d7245 */ /* 0x004fe20000201000 */
[----:B------:R-:W-:-:S05]  /*2eb0*/  VIADD R26, R44, 0xfffffffe ;  /* 0xfffffffe2c1a7836 */ /* 0x000fca0000000000 */
[----:B------:R-:W-:-:S05]  /*2ec0*/  IADD3 R26, P4, PT, R26, UR8, RZ ;  /* 0x000000081a1a7c10 */ /* 0x000fca000ff9e0ff */
[----:B------:R-:W-:-:S05]  /*2ed0*/  IMAD.X R27, RZ, RZ, UR9, P4 ;  /* 0x00000009ff1b7e24 */ /* 0x000fca000a0e06ff */
[----:B------:R-:W2:Y:S01]  /*2ee0*/  LDG.E.U8 R26, desc[UR6][R26.64] ;  /* 0x000000061a1a7981 */ /* 0x000ea2000c1e1100 */
[----:B---3--:R-:W-:-:S04]  /*2ef0*/  I2FP.F32.U32 R28, R28 ;  /* 0x0000001c001c7245 */ /* 0x008fc80000201000 */
[----:B------:R-:W-:Y:S02]  /*2f00*/  F2FP.F16.F32.PACK_AB R29, R28, R29 ;  /* 0x0000001d1c1d723e */ /* 0x000fe400000000ff */
[----:B--2---:R-:W-:-:S04]  /*2f10*/  I2FP.F32.U32 R27, R26 ;  /* 0x0000001a001b7245 */ /* 0x004fc80000201000 */
[----:B------:R-:W-:-:S05]  /*2f20*/  F2FP.F16.F32.PACK_AB R27, R10, R27 ;  /* 0x0000001b0a1b723e */ /* 0x000fca00000000ff */
[-C--:B------:R-:W-:Y:S02]  /*2f30*/  HFMA2 R52, R29, R27.reuse.H1_H1, R52 ;  /* 0x3000001b1d347231 */ /* 0x080fe40000000034 */
[----:B------:R-:W-:-:S07]  /*2f40*/  HFMA2 R51, R27.H0_H0, R27.H1_H1, R51.H0_H0 ;  /* 0x3000001b1b337231 */ /* 0x000fce0000040833 */
.L_x_54:
[----:B------:R-:W-:Y:S05]  /*2f50*/  BSYNC.RECONVERGENT B0 ;  /* 0x0000000000007941 */ /* 0x000fea0003800200 */
.L_x_53:
        /* <DEDUP_REMOVED lines=20> */
.L_x_56:
[----:B------:R-:W-:Y:S05]  /*30a0*/  BSYNC.RECONVERGENT B0 ;  /* 0x0000000000007941 */ /* 0x000fea0003800200 */
.L_x_55:
        /* <DEDUP_REMOVED lines=20> */
.L_x_58:
[----:B------:R-:W-:Y:S05]  /*31f0*/  BSYNC.RECONVERGENT B0 ;  /* 0x0000000000007941 */ /* 0x000fea0003800200 */
.L_x_57:
        /* <DEDUP_REMOVED lines=20> */
.L_x_59:
[----:B------:R-:W-:Y:S05]  /*3340*/  BSYNC.RECONVERGENT B0 ;  /* 0x0000000000007941 */ /* 0x000fea0003800200 */
.L_x_50:
[----:B------:R-:W1:Y:S01]  /*3350*/  LDC R26, c[0x0][0x360] ;  /* 0x0000d800ff1a7b82 */ /* 0x000e620000000800 */
[----:B------:R-:W-:Y:S01]  /*3360*/  UISETP.LT.OR UP0, UPT, UR5, 0x1, UP0 ;  /* 0x000000010500788c */ /* 0x000fe20008701670 */
[----:B-1----:R-:W-:-:S05]  /*3370*/  IMAD R53, R26, UR13, R53 ;  /* 0x0000000d1a357c24 */ /* 0x002fca000f8e0235 */
[----:B------:R-:W-:-:S04]  /*3380*/  ISETP.GT.AND P4, PT, R53, UR23, PT ;  /* 0x0000001735007c0c */ /* 0x000fc8000bf84270 */
[----:B------:R-:W-:Y:S01]  /*3390*/  ISETP.LT.OR P4, PT, R53, 0x1, P4 ;  /* 0x000000013500780c */ /* 0x000fe20002781670 */
[----:B------:R-:W-:-:S12]  /*33a0*/  BRA.U UP0, `(.L_x_60) ;  /* 0x0000000500a47547 */ /* 0x000fd8000b800000 */
[----:B------:R-:W-:Y:S04]  /*33b0*/  BSSY.RECONVERGENT B0, `(.L_x_61) ;  /* 0x0000014000007945 */ /* 0x000fe80003800200 */
[----:B------:R-:W-:Y:S05]  /*33c0*/  @P2 BRA `(.L_x_62) ;  /* 0x0000000000482947 */ /* 0x000fea0003800000 */
[C---:B0-----:R-:W-:Y:S02]  /*33d0*/  IADD3 R28, P5, PT, R33.reuse, UR8, RZ ;  /* 0x00000008211c7c10 */ /* 0x041fe4000ffbe0ff */
[----:B------:R-:W-:-:S03]  /*33e0*/  IADD3 R26, PT, PT, R33, -0x1, RZ ;  /* 0xffffffff211a7810 */ /* 0x000fc60007ffe0ff */
[----:B------:R-:W-:Y:S01]  /*33f0*/  IMAD.X R29, RZ, RZ, UR9, P5 ;  /* 0x00000009ff1d7e24 */ /* 0x000fe2000a8e06ff */
[----:B------:R-:W-:-:S04]  /*3400*/  IADD3 R26, P5, PT, R26, UR8, RZ ;  /* 0x000000081a1a7c10 */ /* 0x000fc8000ffbe0ff */
[----:B------:R-:W2:Y:S01]  /*3410*/  LDG.E.U8 R28, desc[UR6][R28.64] ;  /* 0x000000061c1c7981 */ /* 0x000ea2000c1e1100 */
[----:B------:R-:W-:-:S06]  /*3420*/  IMAD.X R27, RZ, RZ, UR9, P5 ;  /* 0x00000009ff1b7e24 */ /* 0x000fcc000a8e06ff */
[----:B------:R0:W3:Y:S02]  /*3430*/  LDG.E.U8 R27, desc[UR6][R26.64] ;  /* 0x000000061a1b7981 */ /* 0x0000e4000c1e1100 */
[----:B0-----:R-:W-:-:S05]  /*3440*/  VIADD R26, R33, 0xfffffffe ;  /* 0xfffffffe211a7836 */ /* 0x001fca0000000000 */
[----:B------:R-:W-:Y:S02]  /*3450*/  IADD3 R26, P5, PT, R26, UR8, RZ ;  /* 0x000000081a1a7c10 */ /* 0x000fe4000ffbe0ff */
[----:B--2---:R-:W-:Y:S02]  /*3460*/  I2FP.F32.U32 R53, R28 ;  /* 0x0000001c00357245 */ /* 0x004fe40000201000 */
[----:B---3--:R-:W-:Y:S01]  /*3470*/  I2FP.F32.U32 R28, R27 ;  /* 0x0000001b001c7245 */ /* 0x008fe20000201000 */
[----:B------:R-:W-:-:S03]  /*3480*/  IMAD.X R27, RZ, RZ, UR9, P5 ;  /* 0x00000009ff1b7e24 */ /* 0x000fc6000a8e06ff */
[----:B------:R-:W-:Y:S02]  /*3490*/  F2FP.F16.F32.PACK_AB R53, R28, R53 ;  /* 0x000000351c35723e */ /* 0x000fe400000000ff */
[----:B------:R-:W2:Y:S02]  /*34a0*/  LDG.E.U8 R26, desc[UR6][R26.64] ;  /* 0x000000061a1a7981 */ /* 0x000ea4000c1e1100 */
[----:B--2---:R-:W-:-:S04]  /*34b0*/  I2FP.F32.U32 R29, R26 ;  /* 0x0000001a001d7245 */ /* 0x004fc80000201000 */
[----:B------:R-:W-:-:S05]  /*34c0*/  F2FP.F16.F32.PACK_AB R27, R14, R29 ;  /* 0x0000001d0e1b723e */ /* 0x000fca00000000ff */
[-C--:B------:R-:W-:Y:S02]  /*34d0*/  HFMA2 R52, R53, R27.reuse.H1_H1, R52 ;  /* 0x3000001b35347231 */ /* 0x080fe40000000034 */
[----:B------:R-:W-:-:S07]  /*34e0*/  HFMA2 R51, R27.H0_H0, R27.H1_H1, R51.H0_H0 ;  /* 0x3000001b1b337231 */ /* 0x000fce0000040833 */
.L_x_62:
[----:B0-----:R-:W-:Y:S05]  /*34f0*/  BSYNC.RECONVERGENT B0 ;  /* 0x0000000000007941 */ /* 0x001fea0003800200 */
.L_x_61:
[----:B------:R-:W-:Y:S04]  /*3500*/  BSSY.RECONVERGENT B0, `(.L_x_63) ;  /* 0x0000014000007945 */ /* 0x000fe80003800200 */
[----:B------:R-:W-:Y:S05]  /*3510*/  @P4 BRA `(.L_x_64) ;  /* 0x0000000000484947 */ /* 0x000fea0003800000 */
[C---:B------:R-:W-:Y:S01]  /*3520*/  IADD3 R28, P5, PT, R31.reuse, UR8, RZ ;  /* 0x000000081f1c7c10 */ /* 0x040fe2000ffbe0ff */
[----:B------:R-:W-:-:S04]  /*3530*/  VIADD R26, R31, 0xffffffff ;  /* 0xffffffff1f1a7836 */ /* 0x000fc80000000000 */
        /* <DEDUP_REMOVED lines=16> */
.L_x_64:
[----:B------:R-:W-:Y:S05]  /*3640*/  BSYNC.RECONVERGENT B0 ;  /* 0x0000000000007941 */ /* 0x000fea0003800200 */
.L_x_63:
        /* <DEDUP_REMOVED lines=20> */
.L_x_66:
[----:B------:R-:W-:Y:S05]  /*3790*/  BSYNC.RECONVERGENT B0 ;  /* 0x0000000000007941 */ /* 0x000fea0003800200 */
.L_x_65:
        /* <DEDUP_REMOVED lines=20> */
.L_x_68:
[----:B------:R-:W-:Y:S05]  /*38e0*/  BSYNC.RECONVERGENT B0 ;  /* 0x0000000000007941 */ /* 0x000fea0003800200 */
.L_x_67:
        /* <DEDUP_REMOVED lines=20> */
.L_x_69:
[----:B------:R-:W-:Y:S05]  /*3a30*/  BSYNC.RECONVERGENT B0 ;  /* 0x0000000000007941 */ /* 0x000fea0003800200 */
.L_x_60:
[----:B------:R-:W-:Y:S05]  /*3a40*/  BRA.U UP2, `(.L_x_70) ;  /* 0x0000000502c07547 */ /* 0x000fea000b800000 */
[----:B------:R-:W-:Y:S04]  /*3a50*/  BSSY.RECONVERGENT B0, `(.L_x_71) ;  /* 0x0000014000007945 */ /* 0x000fe80003800200 */
[----:B------:R-:W-:Y:S05]  /*3a60*/  @P2 BRA `(.L_x_72) ;  /* 0x0000000000482947 */ /* 0x000fea0003800000 */
[C---:B0-----:R-:W-:Y:S01]  /*3a70*/  IADD3 R28, P5, PT, R22.reuse, UR8, RZ ;  /* 0x00000008161c7c10 */ /* 0x041fe2000ffbe0ff */
        /* <DEDUP_REMOVED lines=17> */
.L_x_72:
[----:B0-----:R-:W-:Y:S05]  /*3b90*/  BSYNC.RECONVERGENT B0 ;  /* 0x0000000000007941 */ /* 0x001fea0003800200 */
.L_x_71:
        /* <DEDUP_REMOVED lines=15> */
[----:B------:R-:W2:Y:S01]  /*3c90*/  LDG.E.U8 R26, desc[UR6][R26.64] ;  /* 0x000000061a1a7981 */ /* 0x000ea2000c1e1100 */
[----:B------:R-:W0:Y:S01]  /*3ca0*/  I2F.S8 R28, UR18 ;  /* 0x00000012001c7d06 */ /* 0x000e220008001400 */
[----:B--2---:R-:W-:-:S04]  /*3cb0*/  I2FP.F32.U32 R29, R26 ;  /* 0x0000001a001d7245 */ /* 0x004fc80000201000 */
[----:B0-----:R-:W-:-:S05]  /*3cc0*/  F2FP.F16.F32.PACK_AB R28, R28, R29 ;  /* 0x0000001d1c1c723e */ /* 0x001fca00000000ff */
[-C--:B------:R-:W-:Y:S02]  /*3cd0*/  HFMA2 R52, R53, R28.reuse.H1_H1, R52 ;  /* 0x3000001c35347231 */ /* 0x080fe40000000034 */
[----:B------:R-:W-:-:S07]  /*3ce0*/  HFMA2 R51, R28.H0_H0, R28.H1_H1, R51.H0_H0 ;  /* 0x3000001c1c337231 */ /* 0x000fce0000040833 */
.L_x_74:
[----:B------:R-:W-:Y:S05]  /*3cf0*/  BSYNC.RECONVERGENT B0 ;  /* 0x0000000000007941 */ /* 0x000fea0003800200 */
.L_x_73:
        /* <DEDUP_REMOVED lines=13> */
[----:B------:R-:W-:Y:S01]  /*3dd0*/  IMAD.X R27, RZ, RZ, UR9, P5 ;  /* 0x00000009ff1b7e24 */ /* 0x000fe2000a8e06ff */
[----:B------:R-:W0:Y:S02]  /*3de0*/  LDCU.U8 UR5, c[0x3][0x25] ;  /* 0x00c004a0ff0577ac */ /* 0x000e240008000000 */
[----:B------:R-:W-:Y:S02]  /*3df0*/  F2FP.F16.F32.PACK_AB R53, R28, R53 ;  /* 0x000000351c35723e */ /* 0x000fe400000000ff */
[----:B------:R-:W2:Y:S01]  /*3e00*/  LDG.E.U8 R26, desc[UR6][R26.64] ;  /* 0x000000061a1a7981 */ /* 0x000ea2000c1e1100 */
[----:B0-----:R-:W0:Y:S01]  /*3e10*/  I2F.S8 R28, UR5 ;  /* 0x00000005001c7d06 */ /* 0x001e220008001400 */
[----:B--2---:R-:W-:-:S04]  /*3e20*/  I2FP.F32.U32 R29, R26 ;  /* 0x0000001a001d7245 */ /* 0x004fc80000201000 */
[----:B0-----:R-:W-:-:S05]  /*3e30*/  F2FP.F16.F32.PACK_AB R28, R28, R29 ;  /* 0x0000001d1c1c723e */ /* 0x001fca00000000ff */
[-C--:B------:R-:W-:Y:S02]  /*3e40*/  HFMA2 R52, R53, R28.reuse.H1_H1, R52 ;  /* 0x3000001c35347231 */ /* 0x080fe40000000034 */
[----:B------:R-:W-:-:S07]  /*3e50*/  HFMA2 R51, R28.H0_H0, R28.H1_H1, R51.H0_H0 ;  /* 0x3000001c1c337231 */ /* 0x000fce0000040833 */
.L_x_76:
[----:B------:R-:W-:Y:S05]  /*3e60*/  BSYNC.RECONVERGENT B0 ;  /* 0x0000000000007941 */ /* 0x000fea0003800200 */
.L_x_75:
        /* <DEDUP_REMOVED lines=22> */
.L_x_78:
[----:B------:R-:W-:Y:S05]  /*3fd0*/  BSYNC.RECONVERGENT B0 ;  /* 0x0000000000007941 */ /* 0x000fea0003800200 */
.L_x_77:
        /* <DEDUP_REMOVED lines=22> */
.L_x_79:
[----:B------:R-:W-:Y:S05]  /*4140*/  BSYNC.RECONVERGENT B0 ;  /* 0x0000000000007941 */ /* 0x000fea0003800200 */
.L_x_70:
[----:B------:R-:W-:-:S09]  /*4150*/  UISETP.GE.AND UP0, UPT, UR4, UR22, UPT ;  /* 0x000000160400728c */ /* 0x000fd2000bf06270 */
        /* <DEDUP_REMOVED lines=10> */
[----:B0-----:R-:W-:-:S04]  /*4200*/  IADD3 R26, PT, PT, R41, -0x2, RZ ;  /* 0xfffffffe291a7810 */ /* 0x001fc80007ffe0ff */
        /* <DEDUP_REMOVED lines=11> */
.L_x_82:
[----:B0-----:R-:W-:Y:S05]  /*42c0*/  BSYNC.RECONVERGENT B0 ;  /* 0x0000000000007941 */ /* 0x001fea0003800200 */
.L_x_81:
        /* <DEDUP_REMOVED lines=22> */
.L_x_84:
[----:B------:R-:W-:Y:S05]  /*4430*/  BSYNC.RECONVERGENT B0 ;  /* 0x0000000000007941 */ /* 0x000fea0003800200 */
.L_x_83:
        /* <DEDUP_REMOVED lines=22> */
.L_x_86:
[----:B------:R-:W-:Y:S05]  /*45a0*/  BSYNC.RECONVERGENT B0 ;  /* 0x0000000000007941 */ /* 0x000fea0003800200 */
.L_x_85:
        /* <DEDUP_REMOVED lines=22> */
.L_x_88:
[----:B------:R-:W-:Y:S05]  /*4710*/  BSYNC.RECONVERGENT B0 ;  /* 0x0000000000007941 */ /* 0x000fea0003800200 */
.L_x_87:
        /* <DEDUP_REMOVED lines=21> */
.L_x_89:
[----:B------:R-:W-:Y:S05]  /*4870*/  BSYNC.RECONVERGENT B0 ;  /* 0x0000000000007941 */ /* 0x000fea0003800200 */
.L_x_80:
        /* <DEDUP_REMOVED lines=8> */
[----:B------:R-:W-:-:S05]  /*4900*/  IMAD.X R27, RZ, RZ, UR9, P5 ;  /* 0x00000009ff1b7e24 */ /* 0x000fca000a8e06ff */
[----:B------:R0:W3:Y:S02]  /*4910*/  LDG.E.U8 R26, desc[UR6][R26.64] ;  /* 0x000000061a1a7981 */ /* 0x0000e4000c1e1100 */
[----:B0-----:R-:W-:Y:S01]  /*4920*/  VIADD R27, R35, 0xfffffffe ;  /* 0xfffffffe231b7836 */ /* 0x001fe20000000000 */
[----:B------:R-:W0:Y:S01]  /*4930*/  LDCU.U8 UR5, c[0x3][0x1d] ;  /* 0x00c003a0ff0577ac */ /* 0x000e220008000000 */
[----:B--2---:R-:W-:Y:S02]  /*4940*/  I2FP.F32.U32 R53, R28 ;  /* 0x0000001c00357245 */ /* 0x004fe40000201000 */
[----:B---3--:R-:W-:Y:S02]  /*4950*/  I2FP.F32.U32 R28, R26 ;  /* 0x0000001a001c7245 */ /* 0x008fe40000201000 */
[----:B------:R-:W-:Y:S02]  /*4960*/  IADD3 R26, P5, PT, R27, UR8, RZ ;  /* 0x000000081b1a7c10 */ /* 0x000fe4000ffbe0ff */
[----:B------:R-:W-:-:S03]  /*4970*/  F2FP.F16.F32.PACK_AB R29, R28, R53 ;  /* 0x000000351c1d723e */ /* 0x000fc600000000ff */
[----:B------:R-:W-:-:S05]  /*4980*/  IMAD.X R27, RZ, RZ, UR9, P5 ;  /* 0x00000009ff1b7e24 */ /* 0x000fca000a8e06ff */
[----:B------:R-:W2:Y:S01]  /*4990*/  LDG.E.U8 R53, desc[UR6][R26.64] ;  /* 0x000000061a357981 */ /* 0x000ea2000c1e1100 */
[----:B0-----:R-:W0:Y:S01]  /*49a0*/  I2F.S8 R28, UR5 ;  /* 0x00000005001c7d06 */ /* 0x001e220008001400 */
[----:B--2---:R-:W-:-:S04]  /*49b0*/  I2FP.F32.U32 R53, R53 ;  /* 0x0000003500357245 */ /* 0x004fc80000201000 */
[----:B0-----:R-:W-:-:S05]  /*49c0*/  F2FP.F16.F32.PACK_AB R28, R28, R53 ;  /* 0x000000351c1c723e */ /* 0x001fca00000000ff */
[-C--:B------:R-:W-:Y:S02]  /*49d0*/  HFMA2 R52, R29, R28.reuse.H1_H1, R52 ;  /* 0x3000001c1d347231 */ /* 0x080fe40000000034 */
[----:B------:R-:W-:-:S07]  /*49e0*/  HFMA2 R51, R28.H0_H0, R28.H1_H1, R51.H0_H0 ;  /* 0x3000001c1c337231 */ /* 0x000fce0000040833 */
.L_x_92:
[----:B0-----:R-:W-:Y:S05]  /*49f0*/  BSYNC.RECONVERGENT B0 ;  /* 0x0000000000007941 */ /* 0x001fea0003800200 */
.L_x_91:
        /* <DEDUP_REMOVED lines=22> */
.L_x_94:
[----:B------:R-:W-:Y:S05]  /*4b60*/  BSYNC.RECONVERGENT B0 ;  /* 0x0000000000007941 */ /* 0x000fea0003800200 */
.L_x_93:
        /* <DEDUP_REMOVED lines=22> */
.L_x_96:
[----:B------:R-:W-:Y:S05]  /*4cd0*/  BSYNC.RECONVERGENT B0 ;  /* 0x0000000000007941 */ /* 0x000fea0003800200 */
.L_x_95:
        /* <DEDUP_REMOVED lines=21> */
.L_x_98:
[----:B------:R-:W-:Y:S05]  /*4e30*/  BSYNC.RECONVERGENT B0 ;  /* 0x0000000000007941 */ /* 0x000fea0003800200 */
.L_x_97:
[----:B------:R-:W-:Y:S04]  /*4e40*/  BSSY.RECONVERGENT B0, `(.L_x_90) ;  /* 0x0000016000007945 */ /* 0x000fe80003800200 */
[----:B------:R-:W-:Y:S05]  /*4e50*/  @P0 BRA `(.L_x_99) ;  /* 0x0000000000500947 */ /* 0x000fea0003800000 */
[C---:B------:R-:W-:Y:S01]  /*4e60*/  IADD3 R26, P4, PT, R37.reuse, UR8, RZ ;  /* 0x00000008251a7c10 */ /* 0x040fe2000ff9e0ff */
[----:B------:R-:W-:-:S04]  /*4e70*/  VIADD R28, R37, 0xffffffff ;  /* 0xffffffff251c7836 */ /* 0x000fc80000000000 */
[----:B------:R-:W-:Y:S01]  /*4e80*/  IMAD.X R27, RZ, RZ, UR9, P4 ;  /* 0x00000009ff1b7e24 */ /* 0x000fe2000a0e06ff */
[----:B------:R-:W-:-:S05]  /*4e90*/  IADD3 R28, P4, PT, R28, UR8, RZ ;  /* 0x000000081c1c7c10 */ /* 0x000fca000ff9e0ff */
[----:B------:R0:W2:Y:S01]  /*4ea0*/  LDG.E.U8 R27, desc[UR6][R26.64] ;  /* 0x000000061a1b7981 */ /* 0x0000a2000c1e1100 */
[----:B------:R-:W-:-:S05]  /*4eb0*/  IMAD.X R29, RZ, RZ, UR9, P4 ;  /* 0x00000009ff1d7e24 */ /* 0x000fca000a0e06ff */
[----:B------:R-:W3:Y:S01]  /*4ec0*/  LDG.E.U8 R28, desc[UR6][R28.64] ;  /* 0x000000061c1c7981 */ /* 0x000ee2000c1e1100 */
[----:B0-----:R-:W-:-:S05]  /*4ed0*/  VIADD R26, R37, 0xfffffffe ;  /* 0xfffffffe251a7836 */ /* 0x001fca0000000000 */
[----:B------:R-:W-:Y:S01]  /*4ee0*/  IADD3 R26, P4, PT, R26, UR8, RZ ;  /* 0x000000081a1a7c10 */ /* 0x000fe2000ff9e0ff */
[----:B------:R-:W0:Y:S01]  /*4ef0*/  LDCU.U8 UR5, c[0x3][0x31] ;  /* 0x00c00620ff0577ac */ /* 0x000e220008000000 */
[----:B--2---:R-:W-:-:S03]  /*4f00*/  I2FP.F32.U32 R53, R27 ;  /* 0x0000001b00357245 */ /* 0x004fc60000201000 */
[----:B------:R-:W-:Y:S01]  /*4f10*/  IMAD.X R27, RZ, RZ, UR9, P4 ;  /* 0x00000009ff1b7e24 */ /* 0x000fe2000a0e06ff */
[----:B---3--:R-:W-:-:S05]  /*4f20*/  I2FP.F32.U32 R28, R28 ;  /* 0x0000001c001c7245 */ /* 0x008fca0000201000 */
[----:B------:R0:W2:Y:S01]  /*4f30*/  LDG.E.U8 R27, desc[UR6][R26.64] ;  /* 0x000000061a1b7981 */ /* 0x0000a2000c1e1100 */
[----:B------:R-:W-:Y:S01]  /*4f40*/  F2FP.F16.F32.PACK_AB R53, R28, R53 ;  /* 0x000000351c35723e */ /* 0x000fe200000000ff */
[----:B0-----:R-:W0:Y:S01]  /*4f50*/  I2F.S8 R26, UR5 ;  /* 0x00000005001a7d06 */ /* 0x001e220008001400 */
[----:B--2---:R-:W-:-:S04]  /*4f60*/  I2FP.F32.U32 R27, R27 ;  /* 0x0000001b001b7245 */ /* 0x004fc80000201000 */
[----:B0-----:R-:W-:-:S05]  /*4f70*/  F2FP.F16.F32.PACK_AB R27, R26, R27 ;  /* 0x0000001b1a1b723e */ /* 0x001fca00000000ff */
[-C--:B------:R-:W-:Y:S02]  /*4f80*/  HFMA2 R52, R53, R27.reuse.H1_H1, R52 ;  /* 0x3000001b35347231 */ /* 0x080fe40000000034 */
[----:B------:R-:W-:-:S07]  /*4f90*/  HFMA2 R51, R27.H0_H0, R27.H1_H1, R51.H0_H0 ;  /* 0x3000001b1b337231 */ /* 0x000fce0000040833 */
.L_x_99:
[----:B------:R-:W-:Y:S05]  /*4fa0*/  BSYNC.RECONVERGENT B0 ;  /* 0x0000000000007941 */ /* 0x000fea0003800200 */
.L_x_90:
[----:B------:R-:W-:Y:S02]  /*4fb0*/  HFMA2 R28, R49, R49, RZ ;  /* 0x00000031311c7231 */ /* 0x000fe400000000ff */
[----:B------:R-:W-:Y:S01]  /*4fc0*/  HFMA2 R50, R50.H0_H0, R50.H0_H0, RZ.H0_H0 ;  /* 0x2000003232327231 */ /* 0x000fe200000408ff */
[----:B------:R-:W-:-:S03]  /*4fd0*/  UISETP.NE.AND UP0, UPT, UR4, UR22, UPT ;  /* 0x000000160400728c */ /* 0x000fc6000bf05270 */
[----:B------:R-:W-:Y:S02]  /*4fe0*/  HFMA2 R49, R51.H0_H0, R51.H0_H0, R50.H0_H0 ;  /* 0x2000003333317231 */ /* 0x000fe40000040832 */
[----:B------:R-:W-:-:S03]  /*4ff0*/  HFMA2 R28, R52, R52, R28 ;  /* 0x00000034341c7231 */ /* 0x000fc6000000001c */
[----:B------:R-:W-:Y:S02]  /*5000*/  HADD2.F32 R49, -RZ, R49.H0_H0 ;  /* 0x20000031ff317230 */ /* 0x000fe40000004100 */
[----:B------:R-:W-:-:S04]  /*5010*/  HADD2.F32 R26, -RZ, R28.H0_H0 ;  /* 0x2000001cff1a7230 */ /* 0x000fc80000004100 */
[----:B------:R-:W1:Y:S08]  /*5020*/  MUFU.SQRT R49, R49 ;  /* 0x0000003100317308 */ /* 0x000e700000002000 */
[----:B------:R-:W2:Y:S01]  /*5030*/  MUFU.SQRT R26, R26 ;  /* 0x0000001a001a7308 */ /* 0x000ea20000002000 */
[----:B-1----:R-:W-:-:S05]  /*5040*/  F2FP.F16.F32.PACK_AB R50, RZ, R49 ;  /* 0x00000031ff32723e */ /* 0x002fca00000000ff */
[----:B------:R-:W-:Y:S01]  /*5050*/  HADD2.F32 R50, -RZ, R50.H0_H0 ;  /* 0x20000032ff327230 */ /* 0x000fe20000004100 */
[----:B--2---:R-:W-:-:S05]  /*5060*/  F2FP.F16.F32.PACK_AB R27, RZ, R26 ;  /* 0x0000001aff1b723e */ /* 0x004fca00000000ff */
[----:B------:R-:W-:-:S05]  /*5070*/  HADD2.F32 R29, -RZ, R27.H0_H0 ;  /* 0x2000001bff1d7230 */ /* 0x000fca0000004100 */
[----:B------:R-:W-:-:S05]  /*5080*/  FMUL R52, R29, 0.125 ;  /* 0x3e0000001d347820 */ /* 0x000fca0000400000 */
[----:B------:R-:W-:-:S05]  /*5090*/  F2FP.F16.F32.PACK_AB R27, RZ, R52 ;  /* 0x00000034ff1b723e */ /* 0x000fca00000000ff */
[C---:B------:R-:W-:Y:S02]  /*50a0*/  HSETP2.GEU.AND P5, PT, |R27|.reuse.H0_H0, 8.523464202880859375e-06, 8.523464202880859375e-06, PT ;  /* 0x008f008f1b007434 */ /* 0x040fe40003faea00 */
[----:B------:R-:W-:-:S05]  /*50b0*/  HSETP2.GT.AND P4, PT, |R27|.H0_H0, RZ.H0_H0, PT ;  /* 0x200000ff1b007234 */ /* 0x000fca0003f84a00 */
[----:B------:R-:W-:-:S13]  /*50c0*/  PLOP3.LUT P4, PT, P5, P4, PT, 0xf2, 0x2f ;  /* 0x00000000002f781c */ /* 0x000fda0002f89e72 */
[----:B------:R-:W-:-:S04]  /*50d0*/  @!P4 FFMA R29, R52, -8, R29 ;  /* 0xc1000000341dc823 */ /* 0x000fc8000000001d */
[----:B------:R-:W-:-:S05]  /*50e0*/  @!P4 FFMA R29, R29, 0.125, R52 ;  /* 0x3e0000001d1dc823 */ /* 0x000fca0000000034 */
[----:B------:R-:W-:Y:S01]  /*50f0*/  @!P4 F2FP.F16.F32.PACK_AB R27, RZ, R29 ;  /* 0x0000001dff1bc23e */ /* 0x000fe200000000ff */
[----:B------:R-:W-:Y:S01]  /*5100*/  HADD2.F32 R29, -RZ, R28.H1_H1 ;  /* 0x3000001cff1d7230 */ /* 0x000fe20000004100 */
[----:B0-----:R-:W-:-:S03]  /*5110*/  IADD3 R26, P4, PT, R24, UR10, RZ ;  /* 0x0000000a181a7c10 */ /* 0x001fc6000ff9e0ff */
[----:B------:R-:W-:Y:S02]  /*5120*/  HADD2.F32 R27, -RZ, R27.H0_H0 ;  /* 0x2000001bff1b7230 */ /* 0x000fe40000004100 */
[----:B------:R-:W-:Y:S03]  /*5130*/  MUFU.SQRT R29, R29 ;  /* 0x0000001d001d7308 */ /* 0x000fe60000002000 */
[----:B------:R-:W-:Y:S01]  /*5140*/  FMNMX.NAN R52, R27, 255, PT ;  /* 0x437f00001b347809 */ /* 0x000fe20003820000 */
[----:B------:R-:W-:-:S04]  /*5150*/  IMAD.X R27, RZ, RZ, UR11, P4 ;  /* 0x0000000bff1b7e24 */ /* 0x000fc8000a0e06ff */
[----:B------:R-:W0:Y:S02]  /*5160*/  F2I.U32.TRUNC.NTZ R53, R52 ;  /* 0x0000003400357305 */ /* 0x000e24000020f000 */
[----:B0-----:R0:W-:Y:S02]  /*5170*/  STG.E.U8 desc[UR6][R26.64], R53 ;  /* 0x000000351a007986 */ /* 0x0011e4000c101106 */
[----:B0-----:R-:W-:Y:S01]  /*5180*/  F2FP.F16.F32.PACK_AB R27, RZ, R29 ;  /* 0x0000001dff1b723e */ /* 0x001fe200000000ff */
[----:B------:R-:W0:Y:S04]  /*5190*/  LDC R53, c[0x0][0x398] ;  /* 0x0000e600ff357b82 */ /* 0x000e280000000800 */
[----:B------:R-:W-:Y:S02]  /*51a0*/  HADD2.F32 R51, -RZ, R27.H0_H0 ;  /* 0x2000001bff337230 */ /* 0x000fe40000004100 */
[----:B------:R-:W-:-:S03]  /*51b0*/  FMUL R27, R50, 0.125 ;  /* 0x3e000000321b7820 */ /* 0x000fc60000400000 */
[----:B------:R-:W-:Y:S02]  /*51c0*/  FMUL R52, R51, 0.125 ;  /* 0x3e00000033347820 */ /* 0x000fe40000400000 */
[----:B------:R-:W-:-:S03]  /*51d0*/  F2FP.F16.F32.PACK_AB R26, RZ, R27 ;  /* 0x0000001bff1a723e */ /* 0x000fc600000000ff */
[----:B------:R-:W-:Y:S02]  /*51e0*/  F2FP.F16.F32.PACK_AB R28, RZ, R52 ;  /* 0x00000034ff1c723e */ /* 0x000fe400000000ff */
[----:B------:R-:W-:-:S03]  /*51f0*/  HSETP2.GEU.AND P6, PT, |R26|.H0_H0, 8.523464202880859375e-06, 8.523464202880859375e-06, PT ;  /* 0x008f008f1a007434 */ /* 0x000fc60003fcea00 */
[C---:B------:R-:W-:Y:S02]  /*5200*/  HSETP2.GEU.AND P5, PT, |R28|.reuse.H0_H0, 8.523464202880859375e-06, 8.523464202880859375e-06, PT ;  /* 0x008f008f1c007434 */ /* 0x040fe40003faea00 */
[----:B------:R-:W-:Y:S01]  /*5210*/  HSETP2.GT.AND P4, PT, |R28|.H0_H0, RZ.H0_H0, PT ;  /* 0x200000ff1c007234 */ /* 0x000fe20003f84a00 */
[----:B0-----:R-:W-:-:S04]  /*5220*/  IMAD R33, R53, UR23, R33 ;  /* 0x0000001735217c24 */ /* 0x001fc8000f8e0221 */
[----:B------:R-:W-:Y:S01]  /*5230*/  PLOP3.LUT P4, PT, P5, P4, PT, 0xf2, 0x2f ;  /* 0x00000000002f781c */ /* 0x000fe20002f89e72 */
[C---:B------:R-:W-:Y:S01]  /*5240*/  IMAD R31, R53.reuse, UR23, R31 ;  /* 0x00000017351f7c24 */ /* 0x040fe2000f8e021f */
[----:B------:R-:W-:Y:S01]  /*5250*/  HSETP2.GT.AND P5, PT, |R26|.H0_H0, RZ.H0_H0, PT ;  /* 0x200000ff1a007234 */ /* 0x000fe20003fa4a00 */
[C---:B------:R-:W-:Y:S02]  /*5260*/  IMAD R23, R53.reuse, UR23, R23 ;  /* 0x0000001735177c24 */ /* 0x040fe4000f8e0217 */
[C---:B------:R-:W-:Y:S02]  /*5270*/  IMAD R30, R53.reuse, UR23, R30 ;  /* 0x00000017351e7c24 */ /* 0x040fe4000f8e021e */
[----:B------:R-:W-:Y:S01]  /*5280*/  PLOP3.LUT P5, PT, P6, P5, PT, 0xf2, 0x2f ;  /* 0x00000000002f781c */ /* 0x000fe200037abe72 */
[C---:B------:R-:W-:Y:S02]  /*5290*/  IMAD R32, R53.reuse, UR23, R32 ;  /* 0x0000001735207c24 */ /* 0x040fe4000f8e0220 */
[----:B------:R-:W-:-:S02]  /*52a0*/  IMAD R22, R53, UR23, R22 ;  /* 0x0000001735167c24 */ /* 0x000fc4000f8e0216 */
[C---:B------:R-:W-:Y:S02]  /*52b0*/  IMAD R20, R53.reuse, UR23, R20 ;  /* 0x0000001735147c24 */ /* 0x040fe4000f8e0214 */
[----:B------:R-:W-:Y:S01]  /*52c0*/  @!P4 FFMA R29, R52, -8, R51 ;  /* 0xc1000000341dc823 */ /* 0x000fe20000000033 */
[C---:B------:R-:W-:Y:S02]  /*52d0*/  IMAD R39, R53.reuse, UR23, R39 ;  /* 0x0000001735277c24 */ /* 0x040fe4000f8e0227 */
[----:B------:R-:W-:Y:S02]  /*52e0*/  IMAD R21, R53, UR23, R21 ;  /* 0x0000001735157c24 */ /* 0x000fe4000f8e0215 */
[----:B------:R-:W-:Y:S01]  /*52f0*/  @!P4 FFMA R29, R29, 0.125, R52 ;  /* 0x3e0000001d1dc823 */ /* 0x000fe20000000034 */
[----:B------:R-:W-:Y:S02]  /*5300*/  IMAD R41, R53, UR23, R41 ;  /* 0x0000001735297c24 */ /* 0x000fe4000f8e0229 */
[----:B------:R-:W-:Y:S01]  /*5310*/  @!P5 FFMA R50, R27, -8, R50 ;  /* 0xc10000001b32d823 */ /* 0x000fe20000000032 */
[C---:B------:R-:W-:Y:S01]  /*5320*/  IMAD R42, R53.reuse, UR23, R42 ;  /* 0x00000017352a7c24 */ /* 0x040fe2000f8e022a */
[----:B------:R-:W-:Y:S01]  /*5330*/  @!P4 F2FP.F16.F32.PACK_AB R28, RZ, R29 ;  /* 0x0000001dff1cc23e */ /* 0x000fe200000000ff */
[----:B------:R-:W-:-:S02]  /*5340*/  IMAD R34, R53, UR23, R34 ;  /* 0x0000001735227c24 */ /* 0x000fc4000f8e0222 */
[----:B------:R-:W-:Y:S01]  /*5350*/  @!P5 FFMA R50, R50, 0.125, R27 ;  /* 0x3e0000003232d823 */ /* 0x000fe2000000001b */
[C---:B------:R-:W-:Y:S02]  /*5360*/  IMAD R48, R53.reuse, UR23, R48 ;  /* 0x0000001735307c24 */ /* 0x040fe4000f8e0230 */
[----:B------:R-:W-:Y:S02]  /*5370*/  HADD2.F32 R28, -RZ, R28.H0_H0 ;  /* 0x2000001cff1c7230 */ /* 0x000fe40000004100 */
[----:B------:R-:W-:Y:S01]  /*5380*/  @!P5 F2FP.F16.F32.PACK_AB R26, RZ, R50 ;  /* 0x00000032ff1ad23e */ /* 0x000fe200000000ff */
[----:B------:R-:W-:Y:S02]  /*5390*/  IMAD R43, R53, UR23, R43 ;  /* 0x00000017352b7c24 */ /* 0x000fe4000f8e022b */
[----:B------:R-:W-:Y:S01]  /*53a0*/  FMNMX.NAN R49, R28, 255, PT ;  /* 0x437f00001c317809 */ /* 0x000fe20003820000 */
[----:B------:R-:W-:Y:S02]  /*53b0*/  VIADD R28, R24, 0xffffffff ;  /* 0xffffffff181c7836 */ /* 0x000fe40000000000 */
[----:B------:R-:W-:-:S02]  /*53c0*/  HADD2.F32 R26, -RZ, R26.H0_H0 ;  /* 0x2000001aff1a7230 */ /* 0x000fc40000004100 */
[C---:B------:R-:W-:Y:S01]  /*53d0*/  IMAD R35, R53.reuse, UR23, R35 ;  /* 0x0000001735237c24 */ /* 0x040fe2000f8e0223 */
[----:B------:R-:W0:Y:S01]  /*53e0*/  F2I.U32.TRUNC.NTZ R49, R49 ;  /* 0x0000003100317305 */ /* 0x000e22000020f000 */
[----:B------:R-:W-:Y:S01]  /*53f0*/  IADD3 R28, P4, PT, R28, UR10, RZ ;  /* 0x0000000a1c1c7c10 */ /* 0x000fe2000ff9e0ff */
[C---:B------:R-:W-:Y:S01]  /*5400*/  IMAD R36, R53.reuse, UR23, R36 ;  /* 0x0000001735247c24 */ /* 0x040fe2000f8e0224 */
[----:B------:R-:W-:Y:S01]  /*5410*/  FMNMX.NAN R50, R26, 255, PT ;  /* 0x437f00001a327809 */ /* 0x000fe20003820000 */
[----:B------:R-:W-:Y:S02]  /*5420*/  VIADD R26, R24, 0xfffffffe ;  /* 0xfffffffe181a7836 */ /* 0x000fe40000000000 */
[----:B------:R-:W-:Y:S02]  /*5430*/  IMAD.X R29, RZ, RZ, UR11, P4 ;  /* 0x0000000bff1d7e24 */ /* 0x000fe4000a0e06ff */
[----:B------:R-:W1:Y:S01]  /*5440*/  F2I.U32.TRUNC.NTZ R51, R50 ;  /* 0x0000003200337305 */ /* 0x000e62000020f000 */
[----:B------:R-:W-:Y:S01]  /*5450*/  IADD3 R26, P4, PT, R26, UR10, RZ ;  /* 0x0000000a1a1a7c10 */ /* 0x000fe2000ff9e0ff */
[----:B------:R-:W-:-:S02]  /*5460*/  IMAD R24, R53, UR23, R24 ;  /* 0x0000001735187c24 */ /* 0x000fc4000f8e0218 */
[C---:B------:R-:W-:Y:S02]  /*5470*/  IMAD R25, R53.reuse, UR23, R25 ;  /* 0x0000001735197c24 */ /* 0x040fe4000f8e0219 */
[----:B------:R-:W-:Y:S01]  /*5480*/  IMAD.X R27, RZ, RZ, UR11, P4 ;  /* 0x0000000bff1b7e24 */ /* 0x000fe2000a0e06ff */
[----:B0-----:R2:W-:Y:S01]  /*5490*/  STG.E.U8 desc[UR6][R28.64], R49 ;  /* 0x000000311c007986 */ /* 0x0015e2000c101106 */
[C---:B------:R-:W-:Y:S02]  /*54a0*/  IMAD R40, R53.reuse, UR23, R40 ;  /* 0x0000001735287c24 */ /* 0x040fe4000f8e0228 */
[C---:B------:R-:W-:Y:S02]  /*54b0*/  IMAD R37, R53.reuse, UR23, R37 ;  /* 0x0000001735257c24 */ /* 0x040fe4000f8e0225 */
[C---:B------:R-:W-:Y:S02]  /*54c0*/  IMAD R38, R53.reuse, UR23, R38 ;  /* 0x0000001735267c24 */ /* 0x040fe4000f8e0226 */
[C---:B------:R-:W-:Y:S01]  /*54d0*/  IMAD R44, R53.reuse, UR23, R44 ;  /* 0x00000017352c7c24 */ /* 0x040fe2000f8e022c */
[----:B-1----:R2:W-:Y:S01]  /*54e0*/  STG.E.U8 desc[UR6][R26.64], R51 ;  /* 0x000000331a007986 */ /* 0x0025e2000c101106 */
[----:B------:R-:W-:-:S02]  /*54f0*/  IMAD R45, R53, UR23, R45 ;  /* 0x00000017352d7c24 */ /* 0x000fc4000f8e022d */
[C---:B------:R-:W-:Y:S02]  /*5500*/  IMAD R46, R53.reuse, UR23, R46 ;  /* 0x00000017352e7c24 */ /* 0x040fe4000f8e022e */
[----:B------:R-:W-:Y:S01]  /*5510*/  IMAD R47, R53, UR23, R47 ;  /* 0x00000017352f7c24 */ /* 0x000fe2000f8e022f */
[----:B------:R-:W-:Y:S06]  /*5520*/  BRA.U UP0, `(.L_x_100) ;  /* 0xffffffb1008c7547 */ /* 0x000fec000b83ffff */
[----:B------:R-:W-:Y:S05]  /*5530*/  EXIT ;  /* 0x000000000000794d */ /* 0x000fea0003800000 */
.L_x_101:
[----:B------:R-:W-:-:S00]  /*5540*/  BRA `(.L_x_101) ;  /* 0xfffffffc00fc7947 */ /* 0x000fc0000383ffff */
[----:B------:R-:W-:-:S00]  /*5550*/  NOP ;  /* 0x0000000000007918 */ /* 0x000fc00000000000 */
        /* <DEDUP_REMOVED lines=10> */
.L_x_102:


//--------------------- .nv.shared.reserved.0     --------------------------
	.section	.nv.shared.reserved.0,"aw",@nobits
	.weak		__nv_reservedSMEM_offset_0_alias
	.size		__nv_reservedSMEM_offset_0_alias, 0, 64
	.other		__nv_reservedSMEM_offset_0_alias,@"STO_CUDA_RESERVED_SHARED STV_DEFAULT"
__nv_reservedSMEM_offset_0_alias:
	.zero		0
	.zero		64


//--------------------- .nv.constant0._Z5sobelPhS_jjj --------------------------
	.section	.nv.constant0._Z5sobelPhS_jjj,"a",@progbits
	.sectionflags	@""
	.align	4
.nv.constant0._Z5sobelPhS_jjj:
	.zero		924


//--------------------- SYMBOLS --------------------------

	.type		.nv.reservedSmem.offset0,@object
	.size		.nv.reservedSmem.offset0,0x4
